	.target	sm_90a

	.elftype	@"ET_EXEC"


//--------------------- .note.nv.tkinfo           --------------------------
	.section	.note.nv.tkinfo,"",@"SHT_NOTE"
	.sectionflags	@"SHF_NOTE_NV_TKINFO"
	.tkinfo
        /*0018*/ 	.word	0x00000002
        /*0030*/ 	.string	""
        /*0030*/ 	.string	"ptxas"
        /*0030*/ 	.string	"Cuda compilation tools, release 13.0, V13.0.88"
        /*0030*/ 	.string	"Build cuda_13.0.r13.0/compiler.36424714_0"
        /*0030*/ 	.string	"-arch sm_90a -m 64 "



//--------------------- .note.nv.cuinfo           --------------------------
	.section	.note.nv.cuinfo,"",@"SHT_NOTE"
	.sectionflags	@"SHF_NOTE_NV_CUINFO"
        /*0018*/ 	.short	0x0002
        /*001a*/ 	.short	0x005a
        /*001c*/ 	.short	0x0082
	.zero		2


//--------------------- .nv.info                  --------------------------
	.section	.nv.info,"",@"SHT_CUDA_INFO"
	.align	4


	//----- nvinfo : EIATTR_REGCOUNT
	.align		4
        /*0000*/ 	.byte	0x04, 0x2f
        /*0002*/ 	.short	(.L_12 - .L_11)
	.align		4
.L_11:
        /*0004*/ 	.word	index@(_ZN7cutlass13device_kernelINS_4gemm6kernel13GemmUniversalIN4cute5tupleIJiiiiEEENS1_10collective13CollectiveMmaINS1_37MainloopSm90TmaGmmaWarpSpecializedFP8ILi100ENS5_IJNS4_1CILi1EEESB_SB_EEENS1_32KernelTmaWarpSpecializedPingpongEEENS5_IJNSA_ILi64EEENSA_ILi8EEENSA_ILi32EEEEEENS_12float_e4m3_tENS5_IJlSB_lEEESJ_SK_NS4_8TiledMMAINS4_8MMA_AtomIJNS4_4SM904GMMA29MMA_64x8x32_F32E4M3E4M3_SS_TNILNSO_7ScaleInE1ELSQ_1EEEEEENS4_6LayoutISC_NS5_IJNSA_ILi0EEESU_SU_EEEEENS5_IJNS4_10UnderscoreESX_SX_EEEEENS4_13SM90_TMA_LOADENS4_14ComposedLayoutINS4_7SwizzleILi1ELi4ELi3EEENS4_18smem_ptr_flag_bitsILi8EEENST_INS5_IJSG_SH_EEENS5_IJSH_SB_EEEEEEEvNS4_8identityES10_S19_vS1A_EENS_8epilogue10collective6detail29Sm90TmaWarpSpecializedAdapterINS1D_15DefaultEpilogueISJ_SK_SK_NS1C_6thread17LinearCombinationISJ_Li1EffLNS1H_9ScaleType4KindE0ELNS_15FloatRoundStyleE2ESJ_EENS1_15EpilogueDefaultEEEEEvvEEEEvNT_6ParamsE)
        /*0008*/ 	.word	0x000000a8


	//----- nvinfo : EIATTR_FRAME_SIZE
	.align		4
.L_12:
        /*000c*/ 	.byte	0x04, 0x11
        /*000e*/ 	.short	(.L_14 - .L_13)
	.align		4
.L_13:
        /*0010*/ 	.word	index@(_ZN7cutlass13device_kernelINS_4gemm6kernel13GemmUniversalIN4cute5tupleIJiiiiEEENS1_10collective13CollectiveMmaINS1_37MainloopSm90TmaGmmaWarpSpecializedFP8ILi100ENS5_IJNS4_1CILi1EEESB_SB_EEENS1_32KernelTmaWarpSpecializedPingpongEEENS5_IJNSA_ILi64EEENSA_ILi8EEENSA_ILi32EEEEEENS_12float_e4m3_tENS5_IJlSB_lEEESJ_SK_NS4_8TiledMMAINS4_8MMA_AtomIJNS4_4SM904GMMA29MMA_64x8x32_F32E4M3E4M3_SS_TNILNSO_7ScaleInE1ELSQ_1EEEEEENS4_6LayoutISC_NS5_IJNSA_ILi0EEESU_SU_EEEEENS5_IJNS4_10UnderscoreESX_SX_EEEEENS4_13SM90_TMA_LOADENS4_14ComposedLayoutINS4_7SwizzleILi1ELi4ELi3EEENS4_18smem_ptr_flag_bitsILi8EEENST_INS5_IJSG_SH_EEENS5_IJSH_SB_EEEEEEEvNS4_8identityES10_S19_vS1A_EENS_8epilogue10collective6detail29Sm90TmaWarpSpecializedAdapterINS1D_15DefaultEpilogueISJ_SK_SK_NS1C_6thread17LinearCombinationISJ_Li1EffLNS1H_9ScaleType4KindE0ELNS_15FloatRoundStyleE2ESJ_EENS1_15EpilogueDefaultEEEEEvvEEEEvNT_6ParamsE)
        /*0014*/ 	.word	0x00000000


	//----- nvinfo : EIATTR_MIN_STACK_SIZE
	.align		4
.L_14:
        /*0018*/ 	.byte	0x04, 0x12
        /*001a*/ 	.short	(.L_16 - .L_15)
	.align		4
.L_15:
        /*001c*/ 	.word	index@(_ZN7cutlass13device_kernelINS_4gemm6kernel13GemmUniversalIN4cute5tupleIJiiiiEEENS1_10collective13CollectiveMmaINS1_37MainloopSm90TmaGmmaWarpSpecializedFP8ILi100ENS5_IJNS4_1CILi1EEESB_SB_EEENS1_32KernelTmaWarpSpecializedPingpongEEENS5_IJNSA_ILi64EEENSA_ILi8EEENSA_ILi32EEEEEENS_12float_e4m3_tENS5_IJlSB_lEEESJ_SK_NS4_8TiledMMAINS4_8MMA_AtomIJNS4_4SM904GMMA29MMA_64x8x32_F32E4M3E4M3_SS_TNILNSO_7ScaleInE1ELSQ_1EEEEEENS4_6LayoutISC_NS5_IJNSA_ILi0EEESU_SU_EEEEENS5_IJNS4_10UnderscoreESX_SX_EEEEENS4_13SM90_TMA_LOADENS4_14ComposedLayoutINS4_7SwizzleILi1ELi4ELi3EEENS4_18smem_ptr_flag_bitsILi8EEENST_INS5_IJSG_SH_EEENS5_IJSH_SB_EEEEEEEvNS4_8identityES10_S19_vS1A_EENS_8epilogue10collective6detail29Sm90TmaWarpSpecializedAdapterINS1D_15DefaultEpilogueISJ_SK_SK_NS1C_6thread17LinearCombinationISJ_Li1EffLNS1H_9ScaleType4KindE0ELNS_15FloatRoundStyleE2ESJ_EENS1_15EpilogueDefaultEEEEEvvEEEEvNT_6ParamsE)
        /*0020*/ 	.word	0x00000000
.L_16:


//--------------------- .nv.compat                --------------------------
	.section	.nv.compat,"",@"SHT_CUDA_COMPAT_INFO"
	.align	4
        /*0000*/ 	.byte	0x02, 0x09, 0x01, 0x00, 0x02, 0x02, 0x04, 0x00, 0x02, 0x05, 0x05, 0x00, 0x03, 0x07, 0x01, 0x01
        /*0010*/ 	.byte	0x02, 0x03, 0x01, 0x00, 0x02, 0x06, 0x01, 0x00, 0x04, 0x0b, 0x08, 0x00, 0x00, 0x00, 0x00, 0x00
        /*0020*/ 	.byte	0x00, 0x00, 0x00, 0x00


//--------------------- .nv.info._ZN7cutlass13device_kernelINS_4gemm6kernel13GemmUniversalIN4cute5tupleIJiiiiEEENS1_10collective13CollectiveMmaINS1_37MainloopSm90TmaGmmaWarpSpecializedFP8ILi100ENS5_IJNS4_1CILi1EEESB_SB_EEENS1_32KernelTmaWarpSpecializedPingpongEEENS5_IJNSA_ILi64EEENSA_ILi8EEENSA_ILi32EEEEEENS_12float_e4m3_tENS5_IJlSB_lEEESJ_SK_NS4_8TiledMMAINS4_8MMA_AtomIJNS4_4SM904GMMA29MMA_64x8x32_F32E4M3E4M3_SS_TNILNSO_7ScaleInE1ELSQ_1EEEEEENS4_6LayoutISC_NS5_IJNSA_ILi0EEESU_SU_EEEEENS5_IJNS4_10UnderscoreESX_SX_EEEEENS4_13SM90_TMA_LOADENS4_14ComposedLayoutINS4_7SwizzleILi1ELi4ELi3EEENS4_18smem_ptr_flag_bitsILi8EEENST_INS5_IJSG_SH_EEENS5_IJSH_SB_EEEEEEEvNS4_8identityES10_S19_vS1A_EENS_8epilogue10collective6detail29Sm90TmaWarpSpecializedAdapterINS1D_15DefaultEpilogueISJ_SK_SK_NS1C_6thread17LinearCombinationISJ_Li1EffLNS1H_9ScaleType4KindE0ELNS_15FloatRoundStyleE2ESJ_EENS1_15EpilogueDefaultEEEEEvvEEEEvNT_6ParamsE --------------------------
	.section	.nv.info._ZN7cutlass13device_kernelINS_4gemm6kernel13GemmUniversalIN4cute5tupleIJiiiiEEENS1_10collective13CollectiveMmaINS1_37MainloopSm90TmaGmmaWarpSpecializedFP8ILi100ENS5_IJNS4_1CILi1EEESB_SB_EEENS1_32KernelTmaWarpSpecializedPingpongEEENS5_IJNSA_ILi64EEENSA_ILi8EEENSA_ILi32EEEEEENS_12float_e4m3_tENS5_IJlSB_lEEESJ_SK_NS4_8TiledMMAINS4_8MMA_AtomIJNS4_4SM904GMMA29MMA_64x8x32_F32E4M3E4M3_SS_TNILNSO_7ScaleInE1ELSQ_1EEEEEENS4_6LayoutISC_NS5_IJNSA_ILi0EEESU_SU_EEEEENS5_IJNS4_10UnderscoreESX_SX_EEEEENS4_13SM90_TMA_LOADENS4_14ComposedLayoutINS4_7SwizzleILi1ELi4ELi3EEENS4_18smem_ptr_flag_bitsILi8EEENST_INS5_IJSG_SH_EEENS5_IJSH_SB_EEEEEEEvNS4_8identityES10_S19_vS1A_EENS_8epilogue10collective6detail29Sm90TmaWarpSpecializedAdapterINS1D_15DefaultEpilogueISJ_SK_SK_NS1C_6thread17LinearCombinationISJ_Li1EffLNS1H_9ScaleType4KindE0ELNS_15FloatRoundStyleE2ESJ_EENS1_15EpilogueDefaultEEEEEvvEEEEvNT_6ParamsE,"",@"SHT_CUDA_INFO"
	.sectionflags	@""
	.align	4


	//----- nvinfo : EIATTR_CUDA_API_VERSION
	.align		4
        /*0000*/ 	.byte	0x04, 0x37
        /*0002*/ 	.short	(.L_18 - .L_17)
.L_17:
        /*0004*/ 	.word	0x00000082


	//----- nvinfo : EIATTR_KPARAM_INFO
	.align		4
.L_18:
        /*0008*/ 	.byte	0x04, 0x17
        /*000a*/ 	.short	(.L_20 - .L_19)
.L_19:
        /*000c*/ 	.word	0x00000000
        /*0010*/ 	.short	0x0000
        /*0012*/ 	.short	0x0070
        /*0014*/ 	.byte	0x00, 0xf0, 0x01, 0x10


	//----- nvinfo : EIATTR_SPARSE_MMA_MASK
	.align		4
.L_20:
        /*0018*/ 	.byte	0x03, 0x50
        /*001a*/ 	.short	0x0000


	//----- nvinfo : EIATTR_MAXREG_COUNT
	.align		4
        /*001c*/ 	.byte	0x03, 0x1b
        /*001e*/ 	.short	0x00a8


	//----- nvinfo : EIATTR_NUM_BARRIERS
	.align		4
        /*0020*/ 	.byte	0x02, 0x4c
        /*0022*/ 	.byte	0x01
	.zero		1


	//----- nvinfo : EIATTR_MERCURY_ISA_VERSION
	.align		4
        /*0024*/ 	.byte	0x03, 0x5f
        /*0026*/ 	.short	0x0101


	//----- nvinfo : EIATTR_INT_WARP_WIDE_INSTR_OFFSETS
	.align		4
        /*0028*/ 	.byte	0x04, 0x31
        /*002a*/ 	.short	(.L_22 - .L_21)


	//   ....[0]....
.L_21:
        /*002c*/ 	.word	0x00001020


	//   ....[1]....
        /*0030*/ 	.word	0x00001040


	//   ....[2]....
        /*0034*/ 	.word	0x000010c0


	//   ....[3]....
        /*0038*/ 	.word	0x000010d0


	//   ....[4]....
        /*003c*/ 	.word	0x000010e0


	//   ....[5]....
        /*0040*/ 	.word	0x00001100


	//   ....[6]....
        /*0044*/ 	.word	0x00001160


	//   ....[7]....
        /*0048*/ 	.word	0x00001190


	//----- nvinfo : EIATTR_COOP_GROUP_MASK_REGIDS
	.align		4
.L_22:
        /*004c*/ 	.byte	0x04, 0x29
        /*004e*/ 	.short	(.L_24 - .L_23)


	//   ....[0]....
.L_23:
        /*0050*/ 	.word	0xffffffff


	//   ....[1]....
        /*0054*/ 	.word	0xffffffff


	//   ....[2]....
        /*0058*/ 	.word	0xffffffff


	//   ....[3]....
        /*005c*/ 	.word	0xffffffff


	//   ....[4]....
        /*0060*/ 	.word	0xffffffff


	//   ....[5]....
        /*0064*/ 	.word	0xffffffff


	//----- nvinfo : EIATTR_COOP_GROUP_INSTR_OFFSETS
	.align		4
.L_24:
        /*0068*/ 	.byte	0x04, 0x28
        /*006a*/ 	.short	(.L_26 - .L_25)


	//   ....[0]....
.L_25:
        /*006c*/ 	.word	0x00000060


	//   ....[1]....
        /*0070*/ 	.word	0x00000070


	//   ....[2]....
        /*0074*/ 	.word	0x00000130


	//   ....[3]....
        /*0078*/ 	.word	0x00000ef0


	//   ....[4]....
        /*007c*/ 	.word	0x00000f30


	//   ....[5]....
        /*0080*/ 	.word	0x00000f70


	//----- nvinfo : EIATTR_REG_RECONFIG
	.align		4
.L_26:
        /*0084*/ 	.byte	0x01, 0x54
	.zero		2


	//----- nvinfo : EIATTR_MBARRIER_INSTR_OFFSETS
	.align		4
        /*0088*/ 	.byte	0x04, 0x39
        /*008a*/ 	.short	(.L_28 - .L_27)


	//   ....[0]....
.L_27:
        /*008c*/ 	.word	0x00000250
        /*0090*/ 	.word	0x000000ff
        /*0094*/ 	.word	0x00000000
        /*0098*/ 	.short	0x0100
        /*009a*/ 	.byte	0x08
	.zero		1


	//   ....[1]....
        /*009c*/ 	.word	0x00000260
        /*00a0*/ 	.word	0x000000ff
        /*00a4*/ 	.word	0x00000320
        /*00a8*/ 	.short	0x0100
        /*00aa*/ 	.byte	0x08
	.zero		1


	//   ....[2]....
        /*00ac*/ 	.word	0x00000270
        /*00b0*/ 	.word	0x000000ff
        /*00b4*/ 	.word	0x00000008
        /*00b8*/ 	.short	0x0100
        /*00ba*/ 	.byte	0x08
	.zero		1


	//   ....[3]....
        /*00bc*/ 	.word	0x00000280
        /*00c0*/ 	.word	0x000000ff
        /*00c4*/ 	.word	0x00000328
        /*00c8*/ 	.short	0x0100
        /*00ca*/ 	.byte	0x08
	.zero		1


	//   ....[4]....
        /*00cc*/ 	.word	0x00000290
        /*00d0*/ 	.word	0x000000ff
        /*00d4*/ 	.word	0x00000010
        /*00d8*/ 	.short	0x0100
        /*00da*/ 	.byte	0x08
	.zero		1


	//   ....[5]....
        /*00dc*/ 	.word	0x000002a0
        /*00e0*/ 	.word	0x000000ff
        /*00e4*/ 	.word	0x00000330
        /*00e8*/ 	.short	0x0100
        /*00ea*/ 	.byte	0x08
	.zero		1


	//   ....[6]....
        /*00ec*/ 	.word	0x000002b0
        /*00f0*/ 	.word	0x000000ff
        /*00f4*/ 	.word	0x00000018
        /*00f8*/ 	.short	0x0100
        /*00fa*/ 	.byte	0x08
	.zero		1


	//   ....[7]....
        /*00fc*/ 	.word	0x000002c0
        /*0100*/ 	.word	0x000000ff
        /*0104*/ 	.word	0x00000338
        /*0108*/ 	.short	0x0100
        /*010a*/ 	.byte	0x08
	.zero		1


	//   ....[8]....
        /*010c*/ 	.word	0x000002d0
        /*0110*/ 	.word	0x000000ff
        /*0114*/ 	.word	0x00000020
        /*0118*/ 	.short	0x0100
        /*011a*/ 	.byte	0x08
	.zero		1


	//   ....[9]....
        /*011c*/ 	.word	0x000002e0
        /*0120*/ 	.word	0x000000ff
        /*0124*/ 	.word	0x00000340
        /*0128*/ 	.short	0x0100
        /*012a*/ 	.byte	0x08
	.zero		1


	//   ....[10]....
        /*012c*/ 	.word	0x000002f0
        /*0130*/ 	.word	0x000000ff
        /*0134*/ 	.word	0x00000028
        /*0138*/ 	.short	0x0100
        /*013a*/ 	.byte	0x08
	.zero		1


	//   ....[11]....
        /*013c*/ 	.word	0x00000300
        /*0140*/ 	.word	0x000000ff
        /*0144*/ 	.word	0x00000348
        /*0148*/ 	.short	0x0100
        /*014a*/ 	.byte	0x08
	.zero		1


	//   ....[12]....
        /*014c*/ 	.word	0x00000310
        /*0150*/ 	.word	0x000000ff
        /*0154*/ 	.word	0x00000030
        /*0158*/ 	.short	0x0100
        /*015a*/ 	.byte	0x08
	.zero		1


	//   ....[13]....
        /*015c*/ 	.word	0x00000320
        /*0160*/ 	.word	0x000000ff
        /*0164*/ 	.word	0x00000350
        /*0168*/ 	.short	0x0100
        /*016a*/ 	.byte	0x08
	.zero		1


	//   ....[14]....
        /*016c*/ 	.word	0x00000330
        /*0170*/ 	.word	0x000000ff
        /*0174*/ 	.word	0x00000038
        /*0178*/ 	.short	0x0100
        /*017a*/ 	.byte	0x08
	.zero		1


	//   ....[15]....
        /*017c*/ 	.word	0x00000340
        /*0180*/ 	.word	0x000000ff
        /*0184*/ 	.word	0x00000358
        /*0188*/ 	.short	0x0100
        /*018a*/ 	.byte	0x08
	.zero		1


	//   ....[16]....
        /*018c*/ 	.word	0x00000350
        /*0190*/ 	.word	0x000000ff
        /*0194*/ 	.word	0x00000040
        /*0198*/ 	.short	0x0100
        /*019a*/ 	.byte	0x08
	.zero		1


	//   ....[17]....
        /*019c*/ 	.word	0x00000360
        /*01a0*/ 	.word	0x000000ff
        /*01a4*/ 	.word	0x00000360
        /*01a8*/ 	.short	0x0100
        /*01aa*/ 	.byte	0x08
	.zero		1


	//   ....[18]....
        /*01ac*/ 	.word	0x00000370
        /*01b0*/ 	.word	0x000000ff
        /*01b4*/ 	.word	0x00000048
        /*01b8*/ 	.short	0x0100
        /*01ba*/ 	.byte	0x08
	.zero		1


	//   ....[19]....
        /*01bc*/ 	.word	0x00000380
        /*01c0*/ 	.word	0x000000ff
        /*01c4*/ 	.word	0x00000368
        /*01c8*/ 	.short	0x0100
        /*01ca*/ 	.byte	0x08
	.zero		1


	//   ....[20]....
        /*01cc*/ 	.word	0x00000390
        /*01d0*/ 	.word	0x000000ff
        /*01d4*/ 	.word	0x00000050
        /*01d8*/ 	.short	0x0100
        /*01da*/ 	.byte	0x08
	.zero		1


	//   ....[21]....
        /*01dc*/ 	.word	0x000003a0
        /*01e0*/ 	.word	0x000000ff
        /*01e4*/ 	.word	0x00000370
        /*01e8*/ 	.short	0x0100
        /*01ea*/ 	.byte	0x08
	.zero		1


	//   ....[22]....
        /*01ec*/ 	.word	0x000003b0
        /*01f0*/ 	.word	0x000000ff
        /*01f4*/ 	.word	0x00000058
        /*01f8*/ 	.short	0x0100
        /*01fa*/ 	.byte	0x08
	.zero		1


	//   ....[23]....
        /*01fc*/ 	.word	0x000003c0
        /*0200*/ 	.word	0x000000ff
        /*0204*/ 	.word	0x00000378
        /*0208*/ 	.short	0x0100
        /*020a*/ 	.byte	0x08
	.zero		1


	//   ....[24]....
        /*020c*/ 	.word	0x000003d0
        /*0210*/ 	.word	0x000000ff
        /*0214*/ 	.word	0x00000060
        /*0218*/ 	.short	0x0100
        /*021a*/ 	.byte	0x08
	.zero		1


	//   ....[25]....
        /*021c*/ 	.word	0x000003e0
        /*0220*/ 	.word	0x000000ff
        /*0224*/ 	.word	0x00000380
        /*0228*/ 	.short	0x0100
        /*022a*/ 	.byte	0x08
	.zero		1


	//   ....[26]....
        /*022c*/ 	.word	0x000003f0
        /*0230*/ 	.word	0x000000ff
        /*0234*/ 	.word	0x00000068
        /*0238*/ 	.short	0x0100
        /*023a*/ 	.byte	0x08
	.zero		1


	//   ....[27]....
        /*023c*/ 	.word	0x00000400
        /*0240*/ 	.word	0x000000ff
        /*0244*/ 	.word	0x00000388
        /*0248*/ 	.short	0x0100
        /*024a*/ 	.byte	0x08
	.zero		1


	//   ....[28]....
        /*024c*/ 	.word	0x00000410
        /*0250*/ 	.word	0x000000ff
        /*0254*/ 	.word	0x00000070
        /*0258*/ 	.short	0x0100
        /*025a*/ 	.byte	0x08
	.zero		1


	//   ....[29]....
        /*025c*/ 	.word	0x00000420
        /*0260*/ 	.word	0x000000ff
        /*0264*/ 	.word	0x00000390
        /*0268*/ 	.short	0x0100
        /*026a*/ 	.byte	0x08
	.zero		1


	//   ....[30]....
        /*026c*/ 	.word	0x00000430
        /*0270*/ 	.word	0x000000ff
        /*0274*/ 	.word	0x00000078
        /*0278*/ 	.short	0x0100
        /*027a*/ 	.byte	0x08
	.zero		1


	//   ....[31]....
        /*027c*/ 	.word	0x00000440
        /*0280*/ 	.word	0x000000ff
        /*0284*/ 	.word	0x00000398
        /*0288*/ 	.short	0x0100
        /*028a*/ 	.byte	0x08
	.zero		1


	//   ....[32]....
        /*028c*/ 	.word	0x00000450
        /*0290*/ 	.word	0x000000ff
        /*0294*/ 	.word	0x00000080
        /*0298*/ 	.short	0x0100
        /*029a*/ 	.byte	0x08
	.zero		1


	//   ....[33]....
        /*029c*/ 	.word	0x00000460
        /*02a0*/ 	.word	0x000000ff
        /*02a4*/ 	.word	0x000003a0
        /*02a8*/ 	.short	0x0100
        /*02aa*/ 	.byte	0x08
	.zero		1


	//   ....[34]....
        /*02ac*/ 	.word	0x00000470
        /*02b0*/ 	.word	0x000000ff
        /*02b4*/ 	.word	0x00000088
        /*02b8*/ 	.short	0x0100
        /*02ba*/ 	.byte	0x08
	.zero		1


	//   ....[35]....
        /*02bc*/ 	.word	0x00000480
        /*02c0*/ 	.word	0x000000ff
        /*02c4*/ 	.word	0x000003a8
        /*02c8*/ 	.short	0x0100
        /*02ca*/ 	.byte	0x08
	.zero		1


	//   ....[36]....
        /*02cc*/ 	.word	0x00000490
        /*02d0*/ 	.word	0x000000ff
        /*02d4*/ 	.word	0x00000090
        /*02d8*/ 	.short	0x0100
        /*02da*/ 	.byte	0x08
	.zero		1


	//   ....[37]....
        /*02dc*/ 	.word	0x000004a0
        /*02e0*/ 	.word	0x000000ff
        /*02e4*/ 	.word	0x000003b0
        /*02e8*/ 	.short	0x0100
        /*02ea*/ 	.byte	0x08
	.zero		1


	//   ....[38]....
        /*02ec*/ 	.word	0x000004b0
        /*02f0*/ 	.word	0x000000ff
        /*02f4*/ 	.word	0x00000098
        /*02f8*/ 	.short	0x0100
        /*02fa*/ 	.byte	0x08
	.zero		1


	//   ....[39]....
        /*02fc*/ 	.word	0x000004c0
        /*0300*/ 	.word	0x000000ff
        /*0304*/ 	.word	0x000003b8
        /*0308*/ 	.short	0x0100
        /*030a*/ 	.byte	0x08
	.zero		1


	//   ....[40]....
        /*030c*/ 	.word	0x000004d0
        /*0310*/ 	.word	0x000000ff
        /*0314*/ 	.word	0x000000a0
        /*0318*/ 	.short	0x0100
        /*031a*/ 	.byte	0x08
	.zero		1


	//   ....[41]....
        /*031c*/ 	.word	0x000004e0
        /*0320*/ 	.word	0x000000ff
        /*0324*/ 	.word	0x000003c0
        /*0328*/ 	.short	0x0100
        /*032a*/ 	.byte	0x08
	.zero		1


	//   ....[42]....
        /*032c*/ 	.word	0x000004f0
        /*0330*/ 	.word	0x000000ff
        /*0334*/ 	.word	0x000000a8
        /*0338*/ 	.short	0x0100
        /*033a*/ 	.byte	0x08
	.zero		1


	//   ....[43]....
        /*033c*/ 	.word	0x00000500
        /*0340*/ 	.word	0x000000ff
        /*0344*/ 	.word	0x000003c8
        /*0348*/ 	.short	0x0100
        /*034a*/ 	.byte	0x08
	.zero		1


	//   ....[44]....
        /*034c*/ 	.word	0x00000510
        /*0350*/ 	.word	0x000000ff
        /*0354*/ 	.word	0x000000b0
        /*0358*/ 	.short	0x0100
        /*035a*/ 	.byte	0x08
	.zero		1


	//   ....[45]....
        /*035c*/ 	.word	0x00000520
        /*0360*/ 	.word	0x000000ff
        /*0364*/ 	.word	0x000003d0
        /*0368*/ 	.short	0x0100
        /*036a*/ 	.byte	0x08
	.zero		1


	//   ....[46]....
        /*036c*/ 	.word	0x00000530
        /*0370*/ 	.word	0x000000ff
        /*0374*/ 	.word	0x000000b8
        /*0378*/ 	.short	0x0100
        /*037a*/ 	.byte	0x08
	.zero		1


	//   ....[47]....
        /*037c*/ 	.word	0x00000540
        /*0380*/ 	.word	0x000000ff
        /*0384*/ 	.word	0x000003d8
        /*0388*/ 	.short	0x0100
        /*038a*/ 	.byte	0x08
	.zero		1


	//   ....[48]....
        /*038c*/ 	.word	0x00000550
        /*0390*/ 	.word	0x000000ff
        /*0394*/ 	.word	0x000000c0
        /*0398*/ 	.short	0x0100
        /*039a*/ 	.byte	0x08
	.zero		1


	//   ....[49]....
        /*039c*/ 	.word	0x00000560
        /*03a0*/ 	.word	0x000000ff
        /*03a4*/ 	.word	0x000003e0
        /*03a8*/ 	.short	0x0100
        /*03aa*/ 	.byte	0x08
	.zero		1


	//   ....[50]....
        /*03ac*/ 	.word	0x00000570
        /*03b0*/ 	.word	0x000000ff
        /*03b4*/ 	.word	0x000000c8
        /*03b8*/ 	.short	0x0100
        /*03ba*/ 	.byte	0x08
	.zero		1


	//   ....[51]....
        /*03bc*/ 	.word	0x00000580
        /*03c0*/ 	.word	0x000000ff
        /*03c4*/ 	.word	0x000003e8
        /*03c8*/ 	.short	0x0100
        /*03ca*/ 	.byte	0x08
	.zero		1


	//   ....[52]....
        /*03cc*/ 	.word	0x00000590
        /*03d0*/ 	.word	0x000000ff
        /*03d4*/ 	.word	0x000000d0
        /*03d8*/ 	.short	0x0100
        /*03da*/ 	.byte	0x08
	.zero		1


	//   ....[53]....
        /*03dc*/ 	.word	0x000005a0
        /*03e0*/ 	.word	0x000000ff
        /*03e4*/ 	.word	0x000003f0
        /*03e8*/ 	.short	0x0100
        /*03ea*/ 	.byte	0x08
	.zero		1


	//   ....[54]....
        /*03ec*/ 	.word	0x000005b0
        /*03f0*/ 	.word	0x000000ff
        /*03f4*/ 	.word	0x000000d8
        /*03f8*/ 	.short	0x0100
        /*03fa*/ 	.byte	0x08
	.zero		1


	//   ....[55]....
        /*03fc*/ 	.word	0x000005c0
        /*0400*/ 	.word	0x000000ff
        /*0404*/ 	.word	0x000003f8
        /*0408*/ 	.short	0x0100
        /*040a*/ 	.byte	0x08
	.zero		1


	//   ....[56]....
        /*040c*/ 	.word	0x000005d0
        /*0410*/ 	.word	0x000000ff
        /*0414*/ 	.word	0x000000e0
        /*0418*/ 	.short	0x0100
        /*041a*/ 	.byte	0x08
	.zero		1


	//   ....[57]....
        /*041c*/ 	.word	0x000005e0
        /*0420*/ 	.word	0x000000ff
        /*0424*/ 	.word	0x00000400
        /*0428*/ 	.short	0x0100
        /*042a*/ 	.byte	0x08
	.zero		1


	//   ....[58]....
        /*042c*/ 	.word	0x000005f0
        /*0430*/ 	.word	0x000000ff
        /*0434*/ 	.word	0x000000e8
        /*0438*/ 	.short	0x0100
        /*043a*/ 	.byte	0x08
	.zero		1


	//   ....[59]....
        /*043c*/ 	.word	0x00000600
        /*0440*/ 	.word	0x000000ff
        /*0444*/ 	.word	0x00000408
        /*0448*/ 	.short	0x0100
        /*044a*/ 	.byte	0x08
	.zero		1


	//   ....[60]....
        /*044c*/ 	.word	0x00000610
        /*0450*/ 	.word	0x000000ff
        /*0454*/ 	.word	0x000000f0
        /*0458*/ 	.short	0x0100
        /*045a*/ 	.byte	0x08
	.zero		1


	//   ....[61]....
        /*045c*/ 	.word	0x00000620
        /*0460*/ 	.word	0x000000ff
        /*0464*/ 	.word	0x00000410
        /*0468*/ 	.short	0x0100
        /*046a*/ 	.byte	0x08
	.zero		1


	//   ....[62]....
        /*046c*/ 	.word	0x00000630
        /*0470*/ 	.word	0x000000ff
        /*0474*/ 	.word	0x000000f8
        /*0478*/ 	.short	0x0100
        /*047a*/ 	.byte	0x08
	.zero		1


	//   ....[63]....
        /*047c*/ 	.word	0x00000640
        /*0480*/ 	.word	0x000000ff
        /*0484*/ 	.word	0x00000418
        /*0488*/ 	.short	0x0100
        /*048a*/ 	.byte	0x08
	.zero		1


	//   ....[64]....
        /*048c*/ 	.word	0x00000650
        /*0490*/ 	.word	0x000000ff
        /*0494*/ 	.word	0x00000100
        /*0498*/ 	.short	0x0100
        /*049a*/ 	.byte	0x08
	.zero		1


	//   ....[65]....
        /*049c*/ 	.word	0x00000660
        /*04a0*/ 	.word	0x000000ff
        /*04a4*/ 	.word	0x00000420
        /*04a8*/ 	.short	0x0100
        /*04aa*/ 	.byte	0x08
	.zero		1


	//   ....[66]....
        /*04ac*/ 	.word	0x00000670
        /*04b0*/ 	.word	0x000000ff
        /*04b4*/ 	.word	0x00000108
        /*04b8*/ 	.short	0x0100
        /*04ba*/ 	.byte	0x08
	.zero		1


	//   ....[67]....
        /*04bc*/ 	.word	0x00000680
        /*04c0*/ 	.word	0x000000ff
        /*04c4*/ 	.word	0x00000428
        /*04c8*/ 	.short	0x0100
        /*04ca*/ 	.byte	0x08
	.zero		1


	//   ....[68]....
        /*04cc*/ 	.word	0x00000690
        /*04d0*/ 	.word	0x000000ff
        /*04d4*/ 	.word	0x00000110
        /*04d8*/ 	.short	0x0100
        /*04da*/ 	.byte	0x08
	.zero		1


	//   ....[69]....
        /*04dc*/ 	.word	0x000006a0
        /*04e0*/ 	.word	0x000000ff
        /*04e4*/ 	.word	0x00000430
        /*04e8*/ 	.short	0x0100
        /*04ea*/ 	.byte	0x08
	.zero		1


	//   ....[70]....
        /*04ec*/ 	.word	0x000006b0
        /*04f0*/ 	.word	0x000000ff
        /*04f4*/ 	.word	0x00000118
        /*04f8*/ 	.short	0x0100
        /*04fa*/ 	.byte	0x08
	.zero		1


	//   ....[71]....
        /*04fc*/ 	.word	0x000006c0
        /*0500*/ 	.word	0x000000ff
        /*0504*/ 	.word	0x00000438
        /*0508*/ 	.short	0x0100
        /*050a*/ 	.byte	0x08
	.zero		1


	//   ....[72]....
        /*050c*/ 	.word	0x000006d0
        /*0510*/ 	.word	0x000000ff
        /*0514*/ 	.word	0x00000120
        /*0518*/ 	.short	0x0100
        /*051a*/ 	.byte	0x08
	.zero		1


	//   ....[73]....
        /*051c*/ 	.word	0x000006e0
        /*0520*/ 	.word	0x000000ff
        /*0524*/ 	.word	0x00000440
        /*0528*/ 	.short	0x0100
        /*052a*/ 	.byte	0x08
	.zero		1


	//   ....[74]....
        /*052c*/ 	.word	0x000006f0
        /*0530*/ 	.word	0x000000ff
        /*0534*/ 	.word	0x00000128
        /*0538*/ 	.short	0x0100
        /*053a*/ 	.byte	0x08
	.zero		1


	//   ....[75]....
        /*053c*/ 	.word	0x00000700
        /*0540*/ 	.word	0x000000ff
        /*0544*/ 	.word	0x00000448
        /*0548*/ 	.short	0x0100
        /*054a*/ 	.byte	0x08
	.zero		1


	//   ....[76]....
        /*054c*/ 	.word	0x00000710
        /*0550*/ 	.word	0x000000ff
        /*0554*/ 	.word	0x00000130
        /*0558*/ 	.short	0x0100
        /*055a*/ 	.byte	0x08
	.zero		1


	//   ....[77]....
        /*055c*/ 	.word	0x00000720
        /*0560*/ 	.word	0x000000ff
        /*0564*/ 	.word	0x00000450
        /*0568*/ 	.short	0x0100
        /*056a*/ 	.byte	0x08
	.zero		1


	//   ....[78]....
        /*056c*/ 	.word	0x00000730
        /*0570*/ 	.word	0x000000ff
        /*0574*/ 	.word	0x00000138
        /*0578*/ 	.short	0x0100
        /*057a*/ 	.byte	0x08
	.zero		1


	//   ....[79]....
        /*057c*/ 	.word	0x00000740
        /*0580*/ 	.word	0x000000ff
        /*0584*/ 	.word	0x00000458
        /*0588*/ 	.short	0x0100
        /*058a*/ 	.byte	0x08
	.zero		1


	//   ....[80]....
        /*058c*/ 	.word	0x00000750
        /*0590*/ 	.word	0x000000ff
        /*0594*/ 	.word	0x00000140
        /*0598*/ 	.short	0x0100
        /*059a*/ 	.byte	0x08
	.zero		1


	//   ....[81]....
        /*059c*/ 	.word	0x00000760
        /*05a0*/ 	.word	0x000000ff
        /*05a4*/ 	.word	0x00000460
        /*05a8*/ 	.short	0x0100
        /*05aa*/ 	.byte	0x08
	.zero		1


	//   ....[82]....
        /*05ac*/ 	.word	0x00000770
        /*05b0*/ 	.word	0x000000ff
        /*05b4*/ 	.word	0x00000148
        /*05b8*/ 	.short	0x0100
        /*05ba*/ 	.byte	0x08
	.zero		1


	//   ....[83]....
        /*05bc*/ 	.word	0x00000780
        /*05c0*/ 	.word	0x000000ff
        /*05c4*/ 	.word	0x00000468
        /*05c8*/ 	.short	0x0100
        /*05ca*/ 	.byte	0x08
	.zero		1


	//   ....[84]....
        /*05cc*/ 	.word	0x00000790
        /*05d0*/ 	.word	0x000000ff
        /*05d4*/ 	.word	0x00000150
        /*05d8*/ 	.short	0x0100
        /*05da*/ 	.byte	0x08
	.zero		1


	//   ....[85]....
        /*05dc*/ 	.word	0x000007a0
        /*05e0*/ 	.word	0x000000ff
        /*05e4*/ 	.word	0x00000470
        /*05e8*/ 	.short	0x0100
        /*05ea*/ 	.byte	0x08
	.zero		1


	//   ....[86]....
        /*05ec*/ 	.word	0x000007b0
        /*05f0*/ 	.word	0x000000ff
        /*05f4*/ 	.word	0x00000158
        /*05f8*/ 	.short	0x0100
        /*05fa*/ 	.byte	0x08
	.zero		1


	//   ....[87]....
        /*05fc*/ 	.word	0x000007c0
        /*0600*/ 	.word	0x000000ff
        /*0604*/ 	.word	0x00000478
        /*0608*/ 	.short	0x0100
        /*060a*/ 	.byte	0x08
	.zero		1


	//   ....[88]....
        /*060c*/ 	.word	0x000007d0
        /*0610*/ 	.word	0x000000ff
        /*0614*/ 	.word	0x00000160
        /*0618*/ 	.short	0x0100
        /*061a*/ 	.byte	0x08
	.zero		1


	//   ....[89]....
        /*061c*/ 	.word	0x000007e0
        /*0620*/ 	.word	0x000000ff
        /*0624*/ 	.word	0x00000480
        /*0628*/ 	.short	0x0100
        /*062a*/ 	.byte	0x08
	.zero		1


	//   ....[90]....
        /*062c*/ 	.word	0x000007f0
        /*0630*/ 	.word	0x000000ff
        /*0634*/ 	.word	0x00000168
        /*0638*/ 	.short	0x0100
        /*063a*/ 	.byte	0x08
	.zero		1


	//   ....[91]....
        /*063c*/ 	.word	0x00000800
        /*0640*/ 	.word	0x000000ff
        /*0644*/ 	.word	0x00000488
        /*0648*/ 	.short	0x0100
        /*064a*/ 	.byte	0x08
	.zero		1


	//   ....[92]....
        /*064c*/ 	.word	0x00000810
        /*0650*/ 	.word	0x000000ff
        /*0654*/ 	.word	0x00000170
        /*0658*/ 	.short	0x0100
        /*065a*/ 	.byte	0x08
	.zero		1


	//   ....[93]....
        /*065c*/ 	.word	0x00000820
        /*0660*/ 	.word	0x000000ff
        /*0664*/ 	.word	0x00000490
        /*0668*/ 	.short	0x0100
        /*066a*/ 	.byte	0x08
	.zero		1


	//   ....[94]....
        /*066c*/ 	.word	0x00000830
        /*0670*/ 	.word	0x000000ff
        /*0674*/ 	.word	0x00000178
        /*0678*/ 	.short	0x0100
        /*067a*/ 	.byte	0x08
	.zero		1


	//   ....[95]....
        /*067c*/ 	.word	0x00000840
        /*0680*/ 	.word	0x000000ff
        /*0684*/ 	.word	0x00000498
        /*0688*/ 	.short	0x0100
        /*068a*/ 	.byte	0x08
	.zero		1


	//   ....[96]....
        /*068c*/ 	.word	0x00000850
        /*0690*/ 	.word	0x000000ff
        /*0694*/ 	.word	0x00000180
        /*0698*/ 	.short	0x0100
        /*069a*/ 	.byte	0x08
	.zero		1


	//   ....[97]....
        /*069c*/ 	.word	0x00000860
        /*06a0*/ 	.word	0x000000ff
        /*06a4*/ 	.word	0x000004a0
        /*06a8*/ 	.short	0x0100
        /*06aa*/ 	.byte	0x08
	.zero		1


	//   ....[98]....
        /*06ac*/ 	.word	0x00000870
        /*06b0*/ 	.word	0x000000ff
        /*06b4*/ 	.word	0x00000188
        /*06b8*/ 	.short	0x0100
        /*06ba*/ 	.byte	0x08
	.zero		1


	//   ....[99]....
        /*06bc*/ 	.word	0x00000880
        /*06c0*/ 	.word	0x000000ff
        /*06c4*/ 	.word	0x000004a8
        /*06c8*/ 	.short	0x0100
        /*06ca*/ 	.byte	0x08
	.zero		1


	//   ....[100]....
        /*06cc*/ 	.word	0x00000890
        /*06d0*/ 	.word	0x000000ff
        /*06d4*/ 	.word	0x00000190
        /*06d8*/ 	.short	0x0100
        /*06da*/ 	.byte	0x08
	.zero		1


	//   ....[101]....
        /*06dc*/ 	.word	0x000008a0
        /*06e0*/ 	.word	0x000000ff
        /*06e4*/ 	.word	0x000004b0
        /*06e8*/ 	.short	0x0100
        /*06ea*/ 	.byte	0x08
	.zero		1


	//   ....[102]....
        /*06ec*/ 	.word	0x000008b0
        /*06f0*/ 	.word	0x000000ff
        /*06f4*/ 	.word	0x00000198
        /*06f8*/ 	.short	0x0100
        /*06fa*/ 	.byte	0x08
	.zero		1


	//   ....[103]....
        /*06fc*/ 	.word	0x000008c0
        /*0700*/ 	.word	0x000000ff
        /*0704*/ 	.word	0x000004b8
        /*0708*/ 	.short	0x0100
        /*070a*/ 	.byte	0x08
	.zero		1


	//   ....[104]....
        /*070c*/ 	.word	0x000008d0
        /*0710*/ 	.word	0x000000ff
        /*0714*/ 	.word	0x000001a0
        /*0718*/ 	.short	0x0100
        /*071a*/ 	.byte	0x08
	.zero		1


	//   ....[105]....
        /*071c*/ 	.word	0x000008e0
        /*0720*/ 	.word	0x000000ff
        /*0724*/ 	.word	0x000004c0
        /*0728*/ 	.short	0x0100
        /*072a*/ 	.byte	0x08
	.zero		1


	//   ....[106]....
        /*072c*/ 	.word	0x000008f0
        /*0730*/ 	.word	0x000000ff
        /*0734*/ 	.word	0x000001a8
        /*0738*/ 	.short	0x0100
        /*073a*/ 	.byte	0x08
	.zero		1


	//   ....[107]....
        /*073c*/ 	.word	0x00000900
        /*0740*/ 	.word	0x000000ff
        /*0744*/ 	.word	0x000004c8
        /*0748*/ 	.short	0x0100
        /*074a*/ 	.byte	0x08
	.zero		1


	//   ....[108]....
        /*074c*/ 	.word	0x00000910
        /*0750*/ 	.word	0x000000ff
        /*0754*/ 	.word	0x000001b0
        /*0758*/ 	.short	0x0100
        /*075a*/ 	.byte	0x08
	.zero		1


	//   ....[109]....
        /*075c*/ 	.word	0x00000920
        /*0760*/ 	.word	0x000000ff
        /*0764*/ 	.word	0x000004d0
        /*0768*/ 	.short	0x0100
        /*076a*/ 	.byte	0x08
	.zero		1


	//   ....[110]....
        /*076c*/ 	.word	0x00000930
        /*0770*/ 	.word	0x000000ff
        /*0774*/ 	.word	0x000001b8
        /*0778*/ 	.short	0x0100
        /*077a*/ 	.byte	0x08
	.zero		1


	//   ....[111]....
        /*077c*/ 	.word	0x00000940
        /*0780*/ 	.word	0x000000ff
        /*0784*/ 	.word	0x000004d8
        /*0788*/ 	.short	0x0100
        /*078a*/ 	.byte	0x08
	.zero		1


	//   ....[112]....
        /*078c*/ 	.word	0x00000950
        /*0790*/ 	.word	0x000000ff
        /*0794*/ 	.word	0x000001c0
        /*0798*/ 	.short	0x0100
        /*079a*/ 	.byte	0x08
	.zero		1


	//   ....[113]....
        /*079c*/ 	.word	0x00000960
        /*07a0*/ 	.word	0x000000ff
        /*07a4*/ 	.word	0x000004e0
        /*07a8*/ 	.short	0x0100
        /*07aa*/ 	.byte	0x08
	.zero		1


	//   ....[114]....
        /*07ac*/ 	.word	0x00000970
        /*07b0*/ 	.word	0x000000ff
        /*07b4*/ 	.word	0x000001c8
        /*07b8*/ 	.short	0x0100
        /*07ba*/ 	.byte	0x08
	.zero		1


	//   ....[115]....
        /*07bc*/ 	.word	0x00000980
        /*07c0*/ 	.word	0x000000ff
        /*07c4*/ 	.word	0x000004e8
        /*07c8*/ 	.short	0x0100
        /*07ca*/ 	.byte	0x08
	.zero		1


	//   ....[116]....
        /*07cc*/ 	.word	0x00000990
        /*07d0*/ 	.word	0x000000ff
        /*07d4*/ 	.word	0x000001d0
        /*07d8*/ 	.short	0x0100
        /*07da*/ 	.byte	0x08
	.zero		1


	//   ....[117]....
        /*07dc*/ 	.word	0x000009a0
        /*07e0*/ 	.word	0x000000ff
        /*07e4*/ 	.word	0x000004f0
        /*07e8*/ 	.short	0x0100
        /*07ea*/ 	.byte	0x08
	.zero		1


	//   ....[118]....
        /*07ec*/ 	.word	0x000009b0
        /*07f0*/ 	.word	0x000000ff
        /*07f4*/ 	.word	0x000001d8
        /*07f8*/ 	.short	0x0100
        /*07fa*/ 	.byte	0x08
	.zero		1


	//   ....[119]....
        /*07fc*/ 	.word	0x000009c0
        /*0800*/ 	.word	0x000000ff
        /*0804*/ 	.word	0x000004f8
        /*0808*/ 	.short	0x0100
        /*080a*/ 	.byte	0x08
	.zero		1


	//   ....[120]....
        /*080c*/ 	.word	0x000009d0
        /*0810*/ 	.word	0x000000ff
        /*0814*/ 	.word	0x000001e0
        /*0818*/ 	.short	0x0100
        /*081a*/ 	.byte	0x08
	.zero		1


	//   ....[121]....
        /*081c*/ 	.word	0x000009e0
        /*0820*/ 	.word	0x000000ff
        /*0824*/ 	.word	0x00000500
        /*0828*/ 	.short	0x0100
        /*082a*/ 	.byte	0x08
	.zero		1


	//   ....[122]....
        /*082c*/ 	.word	0x000009f0
        /*0830*/ 	.word	0x000000ff
        /*0834*/ 	.word	0x000001e8
        /*0838*/ 	.short	0x0100
        /*083a*/ 	.byte	0x08
	.zero		1


	//   ....[123]....
        /*083c*/ 	.word	0x00000a00
        /*0840*/ 	.word	0x000000ff
        /*0844*/ 	.word	0x00000508
        /*0848*/ 	.short	0x0100
        /*084a*/ 	.byte	0x08
	.zero		1


	//   ....[124]....
        /*084c*/ 	.word	0x00000a10
        /*0850*/ 	.word	0x000000ff
        /*0854*/ 	.word	0x000001f0
        /*0858*/ 	.short	0x0100
        /*085a*/ 	.byte	0x08
	.zero		1


	//   ....[125]....
        /*085c*/ 	.word	0x00000a20
        /*0860*/ 	.word	0x000000ff
        /*0864*/ 	.word	0x00000510
        /*0868*/ 	.short	0x0100
        /*086a*/ 	.byte	0x08
	.zero		1


	//   ....[126]....
        /*086c*/ 	.word	0x00000a30
        /*0870*/ 	.word	0x000000ff
        /*0874*/ 	.word	0x000001f8
        /*0878*/ 	.short	0x0100
        /*087a*/ 	.byte	0x08
	.zero		1


	//   ....[127]....
        /*087c*/ 	.word	0x00000a40
        /*0880*/ 	.word	0x000000ff
        /*0884*/ 	.word	0x00000518
        /*0888*/ 	.short	0x0100
        /*088a*/ 	.byte	0x08
	.zero		1


	//   ....[128]....
        /*088c*/ 	.word	0x00000a50
        /*0890*/ 	.word	0x000000ff
        /*0894*/ 	.word	0x00000200
        /*0898*/ 	.short	0x0100
        /*089a*/ 	.byte	0x08
	.zero		1


	//   ....[129]....
        /*089c*/ 	.word	0x00000a60
        /*08a0*/ 	.word	0x000000ff
        /*08a4*/ 	.word	0x00000520
        /*08a8*/ 	.short	0x0100
        /*08aa*/ 	.byte	0x08
	.zero		1


	//   ....[130]....
        /*08ac*/ 	.word	0x00000a70
        /*08b0*/ 	.word	0x000000ff
        /*08b4*/ 	.word	0x00000208
        /*08b8*/ 	.short	0x0100
        /*08ba*/ 	.byte	0x08
	.zero		1


	//   ....[131]....
        /*08bc*/ 	.word	0x00000a80
        /*08c0*/ 	.word	0x000000ff
        /*08c4*/ 	.word	0x00000528
        /*08c8*/ 	.short	0x0100
        /*08ca*/ 	.byte	0x08
	.zero		1


	//   ....[132]....
        /*08cc*/ 	.word	0x00000a90
        /*08d0*/ 	.word	0x000000ff
        /*08d4*/ 	.word	0x00000210
        /*08d8*/ 	.short	0x0100
        /*08da*/ 	.byte	0x08
	.zero		1


	//   ....[133]....
        /*08dc*/ 	.word	0x00000aa0
        /*08e0*/ 	.word	0x000000ff
        /*08e4*/ 	.word	0x00000530
        /*08e8*/ 	.short	0x0100
        /*08ea*/ 	.byte	0x08
	.zero		1


	//   ....[134]....
        /*08ec*/ 	.word	0x00000ab0
        /*08f0*/ 	.word	0x000000ff
        /*08f4*/ 	.word	0x00000218
        /*08f8*/ 	.short	0x0100
        /*08fa*/ 	.byte	0x08
	.zero		1


	//   ....[135]....
        /*08fc*/ 	.word	0x00000ac0
        /*0900*/ 	.word	0x000000ff
        /*0904*/ 	.word	0x00000538
        /*0908*/ 	.short	0x0100
        /*090a*/ 	.byte	0x08
	.zero		1


	//   ....[136]....
        /*090c*/ 	.word	0x00000ad0
        /*0910*/ 	.word	0x000000ff
        /*0914*/ 	.word	0x00000220
        /*0918*/ 	.short	0x0100
        /*091a*/ 	.byte	0x08
	.zero		1


	//   ....[137]....
        /*091c*/ 	.word	0x00000ae0
        /*0920*/ 	.word	0x000000ff
        /*0924*/ 	.word	0x00000540
        /*0928*/ 	.short	0x0100
        /*092a*/ 	.byte	0x08
	.zero		1


	//   ....[138]....
        /*092c*/ 	.word	0x00000af0
        /*0930*/ 	.word	0x000000ff
        /*0934*/ 	.word	0x00000228
        /*0938*/ 	.short	0x0100
        /*093a*/ 	.byte	0x08
	.zero		1


	//   ....[139]....
        /*093c*/ 	.word	0x00000b00
        /*0940*/ 	.word	0x000000ff
        /*0944*/ 	.word	0x00000548
        /*0948*/ 	.short	0x0100
        /*094a*/ 	.byte	0x08
	.zero		1


	//   ....[140]....
        /*094c*/ 	.word	0x00000b10
        /*0950*/ 	.word	0x000000ff
        /*0954*/ 	.word	0x00000230
        /*0958*/ 	.short	0x0100
        /*095a*/ 	.byte	0x08
	.zero		1


	//   ....[141]....
        /*095c*/ 	.word	0x00000b20
        /*0960*/ 	.word	0x000000ff
        /*0964*/ 	.word	0x00000550
        /*0968*/ 	.short	0x0100
        /*096a*/ 	.byte	0x08
	.zero		1


	//   ....[142]....
        /*096c*/ 	.word	0x00000b30
        /*0970*/ 	.word	0x000000ff
        /*0974*/ 	.word	0x00000238
        /*0978*/ 	.short	0x0100
        /*097a*/ 	.byte	0x08
	.zero		1


	//   ....[143]....
        /*097c*/ 	.word	0x00000b40
        /*0980*/ 	.word	0x000000ff
        /*0984*/ 	.word	0x00000558
        /*0988*/ 	.short	0x0100
        /*098a*/ 	.byte	0x08
	.zero		1


	//   ....[144]....
        /*098c*/ 	.word	0x00000b50
        /*0990*/ 	.word	0x000000ff
        /*0994*/ 	.word	0x00000240
        /*0998*/ 	.short	0x0100
        /*099a*/ 	.byte	0x08
	.zero		1


	//   ....[145]....
        /*099c*/ 	.word	0x00000b60
        /*09a0*/ 	.word	0x000000ff
        /*09a4*/ 	.word	0x00000560
        /*09a8*/ 	.short	0x0100
        /*09aa*/ 	.byte	0x08
	.zero		1


	//   ....[146]....
        /*09ac*/ 	.word	0x00000b70
        /*09b0*/ 	.word	0x000000ff
        /*09b4*/ 	.word	0x00000248
        /*09b8*/ 	.short	0x0100
        /*09ba*/ 	.byte	0x08
	.zero		1


	//   ....[147]....
        /*09bc*/ 	.word	0x00000b80
        /*09c0*/ 	.word	0x000000ff
        /*09c4*/ 	.word	0x00000568
        /*09c8*/ 	.short	0x0100
        /*09ca*/ 	.byte	0x08
	.zero		1


	//   ....[148]....
        /*09cc*/ 	.word	0x00000b90
        /*09d0*/ 	.word	0x000000ff
        /*09d4*/ 	.word	0x00000250
        /*09d8*/ 	.short	0x0100
        /*09da*/ 	.byte	0x08
	.zero		1


	//   ....[149]....
        /*09dc*/ 	.word	0x00000ba0
        /*09e0*/ 	.word	0x000000ff
        /*09e4*/ 	.word	0x00000570
        /*09e8*/ 	.short	0x0100
        /*09ea*/ 	.byte	0x08
	.zero		1


	//   ....[150]....
        /*09ec*/ 	.word	0x00000bb0
        /*09f0*/ 	.word	0x000000ff
        /*09f4*/ 	.word	0x00000258
        /*09f8*/ 	.short	0x0100
        /*09fa*/ 	.byte	0x08
	.zero		1


	//   ....[151]....
        /*09fc*/ 	.word	0x00000bc0
        /*0a00*/ 	.word	0x000000ff
        /*0a04*/ 	.word	0x00000578
        /*0a08*/ 	.short	0x0100
        /*0a0a*/ 	.byte	0x08
	.zero		1


	//   ....[152]....
        /*0a0c*/ 	.word	0x00000bd0
        /*0a10*/ 	.word	0x000000ff
        /*0a14*/ 	.word	0x00000260
        /*0a18*/ 	.short	0x0100
        /*0a1a*/ 	.byte	0x08
	.zero		1


	//   ....[153]....
        /*0a1c*/ 	.word	0x00000be0
        /*0a20*/ 	.word	0x000000ff
        /*0a24*/ 	.word	0x00000580
        /*0a28*/ 	.short	0x0100
        /*0a2a*/ 	.byte	0x08
	.zero		1


	//   ....[154]....
        /*0a2c*/ 	.word	0x00000bf0
        /*0a30*/ 	.word	0x000000ff
        /*0a34*/ 	.word	0x00000268
        /*0a38*/ 	.short	0x0100
        /*0a3a*/ 	.byte	0x08
	.zero		1


	//   ....[155]....
        /*0a3c*/ 	.word	0x00000c00
        /*0a40*/ 	.word	0x000000ff
        /*0a44*/ 	.word	0x00000588
        /*0a48*/ 	.short	0x0100
        /*0a4a*/ 	.byte	0x08
	.zero		1


	//   ....[156]....
        /*0a4c*/ 	.word	0x00000c10
        /*0a50*/ 	.word	0x000000ff
        /*0a54*/ 	.word	0x00000270
        /*0a58*/ 	.short	0x0100
        /*0a5a*/ 	.byte	0x08
	.zero		1


	//   ....[157]....
        /*0a5c*/ 	.word	0x00000c20
        /*0a60*/ 	.word	0x000000ff
        /*0a64*/ 	.word	0x00000590
        /*0a68*/ 	.short	0x0100
        /*0a6a*/ 	.byte	0x08
	.zero		1


	//   ....[158]....
        /*0a6c*/ 	.word	0x00000c30
        /*0a70*/ 	.word	0x000000ff
        /*0a74*/ 	.word	0x00000278
        /*0a78*/ 	.short	0x0100
        /*0a7a*/ 	.byte	0x08
	.zero		1


	//   ....[159]....
        /*0a7c*/ 	.word	0x00000c40
        /*0a80*/ 	.word	0x000000ff
        /*0a84*/ 	.word	0x00000598
        /*0a88*/ 	.short	0x0100
        /*0a8a*/ 	.byte	0x08
	.zero		1


	//   ....[160]....
        /*0a8c*/ 	.word	0x00000c50
        /*0a90*/ 	.word	0x000000ff
        /*0a94*/ 	.word	0x00000280
        /*0a98*/ 	.short	0x0100
        /*0a9a*/ 	.byte	0x08
	.zero		1


	//   ....[161]....
        /*0a9c*/ 	.word	0x00000c60
        /*0aa0*/ 	.word	0x000000ff
        /*0aa4*/ 	.word	0x000005a0
        /*0aa8*/ 	.short	0x0100
        /*0aaa*/ 	.byte	0x08
	.zero		1


	//   ....[162]....
        /*0aac*/ 	.word	0x00000c70
        /*0ab0*/ 	.word	0x000000ff
        /*0ab4*/ 	.word	0x00000288
        /*0ab8*/ 	.short	0x0100
        /*0aba*/ 	.byte	0x08
	.zero		1


	//   ....[163]....
        /*0abc*/ 	.word	0x00000c80
        /*0ac0*/ 	.word	0x000000ff
        /*0ac4*/ 	.word	0x000005a8
        /*0ac8*/ 	.short	0x0100
        /*0aca*/ 	.byte	0x08
	.zero		1


	//   ....[164]....
        /*0acc*/ 	.word	0x00000c90
        /*0ad0*/ 	.word	0x000000ff
        /*0ad4*/ 	.word	0x00000290
        /*0ad8*/ 	.short	0x0100
        /*0ada*/ 	.byte	0x08
	.zero		1


	//   ....[165]....
        /*0adc*/ 	.word	0x00000ca0
        /*0ae0*/ 	.word	0x000000ff
        /*0ae4*/ 	.word	0x000005b0
        /*0ae8*/ 	.short	0x0100
        /*0aea*/ 	.byte	0x08
	.zero		1


	//   ....[166]....
        /*0aec*/ 	.word	0x00000cb0
        /*0af0*/ 	.word	0x000000ff
        /*0af4*/ 	.word	0x00000298
        /*0af8*/ 	.short	0x0100
        /*0afa*/ 	.byte	0x08
	.zero		1


	//   ....[167]....
        /*0afc*/ 	.word	0x00000cc0
        /*0b00*/ 	.word	0x000000ff
        /*0b04*/ 	.word	0x000005b8
        /*0b08*/ 	.short	0x0100
        /*0b0a*/ 	.byte	0x08
	.zero		1


	//   ....[168]....
        /*0b0c*/ 	.word	0x00000cd0
        /*0b10*/ 	.word	0x000000ff
        /*0b14*/ 	.word	0x000002a0
        /*0b18*/ 	.short	0x0100
        /*0b1a*/ 	.byte	0x08
	.zero		1


	//   ....[169]....
        /*0b1c*/ 	.word	0x00000ce0
        /*0b20*/ 	.word	0x000000ff
        /*0b24*/ 	.word	0x000005c0
        /*0b28*/ 	.short	0x0100
        /*0b2a*/ 	.byte	0x08
	.zero		1


	//   ....[170]....
        /*0b2c*/ 	.word	0x00000cf0
        /*0b30*/ 	.word	0x000000ff
        /*0b34*/ 	.word	0x000002a8
        /*0b38*/ 	.short	0x0100
        /*0b3a*/ 	.byte	0x08
	.zero		1


	//   ....[171]....
        /*0b3c*/ 	.word	0x00000d00
        /*0b40*/ 	.word	0x000000ff
        /*0b44*/ 	.word	0x000005c8
        /*0b48*/ 	.short	0x0100
        /*0b4a*/ 	.byte	0x08
	.zero		1


	//   ....[172]....
        /*0b4c*/ 	.word	0x00000d10
        /*0b50*/ 	.word	0x000000ff
        /*0b54*/ 	.word	0x000002b0
        /*0b58*/ 	.short	0x0100
        /*0b5a*/ 	.byte	0x08
	.zero		1


	//   ....[173]....
        /*0b5c*/ 	.word	0x00000d20
        /*0b60*/ 	.word	0x000000ff
        /*0b64*/ 	.word	0x000005d0
        /*0b68*/ 	.short	0x0100
        /*0b6a*/ 	.byte	0x08
	.zero		1


	//   ....[174]....
        /*0b6c*/ 	.word	0x00000d30
        /*0b70*/ 	.word	0x000000ff
        /*0b74*/ 	.word	0x000002b8
        /*0b78*/ 	.short	0x0100
        /*0b7a*/ 	.byte	0x08
	.zero		1


	//   ....[175]....
        /*0b7c*/ 	.word	0x00000d40
        /*0b80*/ 	.word	0x000000ff
        /*0b84*/ 	.word	0x000005d8
        /*0b88*/ 	.short	0x0100
        /*0b8a*/ 	.byte	0x08
	.zero		1


	//   ....[176]....
        /*0b8c*/ 	.word	0x00000d50
        /*0b90*/ 	.word	0x000000ff
        /*0b94*/ 	.word	0x000002c0
        /*0b98*/ 	.short	0x0100
        /*0b9a*/ 	.byte	0x08
	.zero		1


	//   ....[177]....
        /*0b9c*/ 	.word	0x00000d60
        /*0ba0*/ 	.word	0x000000ff
        /*0ba4*/ 	.word	0x000005e0
        /*0ba8*/ 	.short	0x0100
        /*0baa*/ 	.byte	0x08
	.zero		1


	//   ....[178]....
        /*0bac*/ 	.word	0x00000d70
        /*0bb0*/ 	.word	0x000000ff
        /*0bb4*/ 	.word	0x000002c8
        /*0bb8*/ 	.short	0x0100
        /*0bba*/ 	.byte	0x08
	.zero		1


	//   ....[179]....
        /*0bbc*/ 	.word	0x00000d80
        /*0bc0*/ 	.word	0x000000ff
        /*0bc4*/ 	.word	0x000005e8
        /*0bc8*/ 	.short	0x0100
        /*0bca*/ 	.byte	0x08
	.zero		1


	//   ....[180]....
        /*0bcc*/ 	.word	0x00000d90
        /*0bd0*/ 	.word	0x000000ff
        /*0bd4*/ 	.word	0x000002d0
        /*0bd8*/ 	.short	0x0100
        /*0bda*/ 	.byte	0x08
	.zero		1


	//   ....[181]....
        /*0bdc*/ 	.word	0x00000da0
        /*0be0*/ 	.word	0x000000ff
        /*0be4*/ 	.word	0x000005f0
        /*0be8*/ 	.short	0x0100
        /*0bea*/ 	.byte	0x08
	.zero		1


	//   ....[182]....
        /*0bec*/ 	.word	0x00000db0
        /*0bf0*/ 	.word	0x000000ff
        /*0bf4*/ 	.word	0x000002d8
        /*0bf8*/ 	.short	0x0100
        /*0bfa*/ 	.byte	0x08
	.zero		1


	//   ....[183]....
        /*0bfc*/ 	.word	0x00000dc0
        /*0c00*/ 	.word	0x000000ff
        /*0c04*/ 	.word	0x000005f8
        /*0c08*/ 	.short	0x0100
        /*0c0a*/ 	.byte	0x08
	.zero		1


	//   ....[184]....
        /*0c0c*/ 	.word	0x00000dd0
        /*0c10*/ 	.word	0x000000ff
        /*0c14*/ 	.word	0x000002e0
        /*0c18*/ 	.short	0x0100
        /*0c1a*/ 	.byte	0x08
	.zero		1


	//   ....[185]....
        /*0c1c*/ 	.word	0x00000de0
        /*0c20*/ 	.word	0x000000ff
        /*0c24*/ 	.word	0x00000600
        /*0c28*/ 	.short	0x0100
        /*0c2a*/ 	.byte	0x08
	.zero		1


	//   ....[186]....
        /*0c2c*/ 	.word	0x00000df0
        /*0c30*/ 	.word	0x000000ff
        /*0c34*/ 	.word	0x000002e8
        /*0c38*/ 	.short	0x0100
        /*0c3a*/ 	.byte	0x08
	.zero		1


	//   ....[187]....
        /*0c3c*/ 	.word	0x00000e00
        /*0c40*/ 	.word	0x000000ff
        /*0c44*/ 	.word	0x00000608
        /*0c48*/ 	.short	0x0100
        /*0c4a*/ 	.byte	0x08
	.zero		1


	//   ....[188]....
        /*0c4c*/ 	.word	0x00000e10
        /*0c50*/ 	.word	0x000000ff
        /*0c54*/ 	.word	0x000002f0
        /*0c58*/ 	.short	0x0100
        /*0c5a*/ 	.byte	0x08
	.zero		1


	//   ....[189]....
        /*0c5c*/ 	.word	0x00000e20
        /*0c60*/ 	.word	0x000000ff
        /*0c64*/ 	.word	0x00000610
        /*0c68*/ 	.short	0x0100
        /*0c6a*/ 	.byte	0x08
	.zero		1


	//   ....[190]....
        /*0c6c*/ 	.word	0x00000e30
        /*0c70*/ 	.word	0x000000ff
        /*0c74*/ 	.word	0x000002f8
        /*0c78*/ 	.short	0x0100
        /*0c7a*/ 	.byte	0x08
	.zero		1


	//   ....[191]....
        /*0c7c*/ 	.word	0x00000e40
        /*0c80*/ 	.word	0x000000ff
        /*0c84*/ 	.word	0x00000618
        /*0c88*/ 	.short	0x0100
        /*0c8a*/ 	.byte	0x08
	.zero		1


	//   ....[192]....
        /*0c8c*/ 	.word	0x00000e50
        /*0c90*/ 	.word	0x000000ff
        /*0c94*/ 	.word	0x00000300
        /*0c98*/ 	.short	0x0100
        /*0c9a*/ 	.byte	0x08
	.zero		1


	//   ....[193]....
        /*0c9c*/ 	.word	0x00000e60
        /*0ca0*/ 	.word	0x000000ff
        /*0ca4*/ 	.word	0x00000620
        /*0ca8*/ 	.short	0x0100
        /*0caa*/ 	.byte	0x08
	.zero		1


	//   ....[194]....
        /*0cac*/ 	.word	0x00000e70
        /*0cb0*/ 	.word	0x000000ff
        /*0cb4*/ 	.word	0x00000308
        /*0cb8*/ 	.short	0x0100
        /*0cba*/ 	.byte	0x08
	.zero		1


	//   ....[195]....
        /*0cbc*/ 	.word	0x00000e80
        /*0cc0*/ 	.word	0x000000ff
        /*0cc4*/ 	.word	0x00000628
        /*0cc8*/ 	.short	0x0100
        /*0cca*/ 	.byte	0x08
	.zero		1


	//   ....[196]....
        /*0ccc*/ 	.word	0x00000e90
        /*0cd0*/ 	.word	0x000000ff
        /*0cd4*/ 	.word	0x00000310
        /*0cd8*/ 	.short	0x0100
        /*0cda*/ 	.byte	0x08
	.zero		1


	//   ....[197]....
        /*0cdc*/ 	.word	0x00000ea0
        /*0ce0*/ 	.word	0x000000ff
        /*0ce4*/ 	.word	0x00000630
        /*0ce8*/ 	.short	0x0100
        /*0cea*/ 	.byte	0x08
	.zero		1


	//   ....[198]....
        /*0cec*/ 	.word	0x00000eb0
        /*0cf0*/ 	.word	0x000000ff
        /*0cf4*/ 	.word	0x00000318
        /*0cf8*/ 	.short	0x0100
        /*0cfa*/ 	.byte	0x08
	.zero		1


	//   ....[199]....
        /*0cfc*/ 	.word	0x00000ec0
        /*0d00*/ 	.word	0x000000ff
        /*0d04*/ 	.word	0x00000638
        /*0d08*/ 	.short	0x0100
        /*0d0a*/ 	.byte	0x08
	.zero		1


	//   ....[200]....
        /*0d0c*/ 	.word	0x000011c0
        /*0d10*/ 	.word	0x000000ff
        /*0d14*/ 	.word	0x00000670
        /*0d18*/ 	.short	0x0100
        /*0d1a*/ 	.byte	0x08
	.zero		1


	//   ....[201]....
        /*0d1c*/ 	.word	0x00001210
        /*0d20*/ 	.word	0x000000ff
        /*0d24*/ 	.word	0x00000678
        /*0d28*/ 	.short	0x0100
        /*0d2a*/ 	.byte	0x08
	.zero		1


	//   ....[202]....
        /*0d2c*/ 	.word	0x00001250
        /*0d30*/ 	.word	0x000000ff
        /*0d34*/ 	.word	0x00000650
        /*0d38*/ 	.short	0x0100
        /*0d3a*/ 	.byte	0x09
	.zero		1


	//   ....[203]....
        /*0d3c*/ 	.word	0x00001270
        /*0d40*/ 	.word	0x000000ff
        /*0d44*/ 	.word	0x00000658
        /*0d48*/ 	.short	0x0100
        /*0d4a*/ 	.byte	0x09
	.zero		1


	//   ....[204]....
        /*0d4c*/ 	.word	0x00001280
        /*0d50*/ 	.word	0x000000ff
        /*0d54*/ 	.word	0x00000660
        /*0d58*/ 	.short	0x0100
        /*0d5a*/ 	.byte	0x09
	.zero		1


	//   ....[205]....
        /*0d5c*/ 	.word	0x00001290
        /*0d60*/ 	.word	0x000000ff
        /*0d64*/ 	.word	0x00000668
        /*0d68*/ 	.short	0x0100
        /*0d6a*/ 	.byte	0x09
	.zero		1


	//   ....[206]....
        /*0d6c*/ 	.word	0x000020d0
        /*0d70*/ 	.word	0x000000ff
        /*0d74*/ 	.word	0xfffffff8
        /*0d78*/ 	.short	0x010a
        /*0d7a*/ 	.byte	0x17
	.zero		1


	//   ....[207]....
        /*0d7c*/ 	.word	0x000021f0
        /*0d80*/ 	.word	0x000000ff
        /*0d84*/ 	.word	0x00000000
        /*0d88*/ 	.short	0x010a
        /*0d8a*/ 	.byte	0x06
	.zero		1


	//   ....[208]....
        /*0d8c*/ 	.word	0x00002230
        /*0d90*/ 	.word	0x000000ff
        /*0d94*/ 	.word	0x00000000
        /*0d98*/ 	.short	0x010a
        /*0d9a*/ 	.byte	0x06
	.zero		1


	//   ....[209]....
        /*0d9c*/ 	.word	0x000024c0
        /*0da0*/ 	.word	0x000000ff
        /*0da4*/ 	.word	0x00000000
        /*0da8*/ 	.short	0x010a
        /*0daa*/ 	.byte	0x09
	.zero		1


	//   ....[210]....
        /*0dac*/ 	.word	0x00002500
        /*0db0*/ 	.word	0x000000ff
        /*0db4*/ 	.word	0x00000000
        /*0db8*/ 	.short	0x010a
        /*0dba*/ 	.byte	0x09
	.zero		1


	//   ....[211]....
        /*0dbc*/ 	.word	0x000026d0
        /*0dc0*/ 	.word	0x000000ff
        /*0dc4*/ 	.word	0x00000000
        /*0dc8*/ 	.short	0x0101
        /*0dca*/ 	.byte	0x08
	.zero		1


	//   ....[212]....
        /*0dcc*/ 	.word	0x00002880
        /*0dd0*/ 	.word	0x00000010
        /*0dd4*/ 	.word	0x00000000
        /*0dd8*/ 	.short	0x0101
        /*0dda*/ 	.byte	0x15
	.zero		1


	//   ....[213]....
        /*0ddc*/ 	.word	0x00002960
        /*0de0*/ 	.word	0x000000ff
        /*0de4*/ 	.word	0x00000000
        /*0de8*/ 	.short	0x0101
        /*0dea*/ 	.byte	0x08
	.zero		1


	//   ....[214]....
        /*0dec*/ 	.word	0x00002a10
        /*0df0*/ 	.word	0x000000ff
        /*0df4*/ 	.word	0x00000008
        /*0df8*/ 	.short	0x010a
        /*0dfa*/ 	.byte	0x17
	.zero		1


	//   ....[215]....
        /*0dfc*/ 	.word	0x00003330
        /*0e00*/ 	.word	0x00000004
        /*0e04*/ 	.word	0x00000000
        /*0e08*/ 	.short	0x0101
        /*0e0a*/ 	.byte	0x15
	.zero		1


	//   ....[216]....
        /*0e0c*/ 	.word	0x00003c20
        /*0e10*/ 	.word	0x00000013
        /*0e14*/ 	.word	0x00000320
        /*0e18*/ 	.short	0x010a
        /*0e1a*/ 	.byte	0x3f
	.zero		1


	//   ....[217]....
        /*0e1c*/ 	.word	0x00003fa0
        /*0e20*/ 	.word	0x00000004
        /*0e24*/ 	.word	0x00000678
        /*0e28*/ 	.short	0x0101
        /*0e2a*/ 	.byte	0x3f
	.zero		1


	//   ....[218]....
        /*0e2c*/ 	.word	0x00004700
        /*0e30*/ 	.word	0x00000007
        /*0e34*/ 	.word	0x00000000
        /*0e38*/ 	.short	0x010a
        /*0e3a*/ 	.byte	0x3f
	.zero		1


	//   ....[219]....
        /*0e3c*/ 	.word	0x00004780
        /*0e40*/ 	.word	0x00000008
        /*0e44*/ 	.word	0x00000000
        /*0e48*/ 	.short	0x010a
        /*0e4a*/ 	.byte	0x3f
	.zero		1


	//   ....[220]....
        /*0e4c*/ 	.word	0x00004810
        /*0e50*/ 	.word	0x00000007
        /*0e54*/ 	.word	0x00000000
        /*0e58*/ 	.short	0x010a
        /*0e5a*/ 	.byte	0x3f
	.zero		1


	//   ....[221]....
        /*0e5c*/ 	.word	0x000048a0
        /*0e60*/ 	.word	0x00000005
        /*0e64*/ 	.word	0x00000000
        /*0e68*/ 	.short	0x010a
        /*0e6a*/ 	.byte	0x3f
	.zero		1


	//   ....[222]....
        /*0e6c*/ 	.word	0x00004960
        /*0e70*/ 	.word	0x00000010
        /*0e74*/ 	.word	0xfffffff8
        /*0e78*/ 	.short	0x010a
        /*0e7a*/ 	.byte	0x3f
	.zero		1


	//   ....[223]....
        /*0e7c*/ 	.word	0x000049c0
        /*0e80*/ 	.word	0x00000010
        /*0e84*/ 	.word	0x00000000
        /*0e88*/ 	.short	0x010a
        /*0e8a*/ 	.byte	0x3f
	.zero		1


	//   ....[224]....
        /*0e8c*/ 	.word	0x00004a20
        /*0e90*/ 	.word	0x00000011
        /*0e94*/ 	.word	0x00000000
        /*0e98*/ 	.short	0x010a
        /*0e9a*/ 	.byte	0x3f
	.zero		1


	//   ....[225]....
        /*0e9c*/ 	.word	0x00004a80
        /*0ea0*/ 	.word	0x00000010
        /*0ea4*/ 	.word	0x00000008
        /*0ea8*/ 	.short	0x010a
        /*0eaa*/ 	.byte	0x3f
	.zero		1


	//   ....[226]....
        /*0eac*/ 	.word	0x00004b50
        /*0eb0*/ 	.word	0x00000013
        /*0eb4*/ 	.word	0x00000320
        /*0eb8*/ 	.short	0x010a
        /*0eba*/ 	.byte	0x3f
	.zero		1


	//   ....[227]....
        /*0ebc*/ 	.word	0x00004c30
        /*0ec0*/ 	.word	0x00000007
        /*0ec4*/ 	.word	0x00000000
        /*0ec8*/ 	.short	0x010a
        /*0eca*/ 	.byte	0x3f
	.zero		1


	//   ....[228]....
        /*0ecc*/ 	.word	0x00004c80
        /*0ed0*/ 	.word	0x00000008
        /*0ed4*/ 	.word	0x00000000
        /*0ed8*/ 	.short	0x010a
        /*0eda*/ 	.byte	0x3f
	.zero		1


	//   ....[229]....
        /*0edc*/ 	.word	0x00004cd0
        /*0ee0*/ 	.word	0x00000007
        /*0ee4*/ 	.word	0x00000000
        /*0ee8*/ 	.short	0x010a
        /*0eea*/ 	.byte	0x3f
	.zero		1


	//   ....[230]....
        /*0eec*/ 	.word	0x00004d20
        /*0ef0*/ 	.word	0x00000005
        /*0ef4*/ 	.word	0x00000000
        /*0ef8*/ 	.short	0x010a
        /*0efa*/ 	.byte	0x3f
	.zero		1


	//----- nvinfo : EIATTR_NUM_MBARRIERS
	.align		4
.L_28:
        /*0efc*/ 	.byte	0x03, 0x38
        /*0efe*/ 	.short	0x00ce


	//----- nvinfo : EIATTR_EXIT_INSTR_OFFSETS
	.align		4
        /*0f00*/ 	.byte	0x04, 0x1c
        /*0f02*/ 	.short	(.L_30 - .L_29)


	//   ....[0]....
.L_29:
        /*0f04*/ 	.word	0x00001d80


	//   ....[1]....
        /*0f08*/ 	.word	0x00001de0


	//   ....[2]....
        /*0f0c*/ 	.word	0x00003940


	//   ....[3]....
        /*0f10*/ 	.word	0x00003980


	//   ....[4]....
        /*0f14*/ 	.word	0x00004630


	//   ....[5]....
        /*0f18*/ 	.word	0x00004940


	//----- nvinfo : EIATTR_MAX_THREADS
	.align		4
.L_30:
        /*0f1c*/ 	.byte	0x04, 0x05
        /*0f1e*/ 	.short	(.L_32 - .L_31)
.L_31:
        /*0f20*/ 	.word	0x00000180
        /*0f24*/ 	.word	0x00000001
        /*0f28*/ 	.word	0x00000001


	//----- nvinfo : EIATTR_CRS_STACK_SIZE
	.align		4
.L_32:
        /*0f2c*/ 	.byte	0x04, 0x1e
        /*0f2e*/ 	.short	(.L_34 - .L_33)
.L_33:
        /*0f30*/ 	.word	0x00000000


	//----- nvinfo : EIATTR_CBANK_PARAM_SIZE
	.align		4
.L_34:
        /*0f34*/ 	.byte	0x03, 0x19
        /*0f36*/ 	.short	0x0470


	//----- nvinfo : EIATTR_PARAM_CBANK
	.align		4
        /*0f38*/ 	.byte	0x04, 0x0a
        /*0f3a*/ 	.short	(.L_36 - .L_35)
	.align		4
.L_35:
        /*0f3c*/ 	.word	index@(.nv.constant0._ZN7cutlass13device_kernelINS_4gemm6kernel13GemmUniversalIN4cute5tupleIJiiiiEEENS1_10collective13CollectiveMmaINS1_37MainloopSm90TmaGmmaWarpSpecializedFP8ILi100ENS5_IJNS4_1CILi1EEESB_SB_EEENS1_32KernelTmaWarpSpecializedPingpongEEENS5_IJNSA_ILi64EEENSA_ILi8EEENSA_ILi32EEEEEENS_12float_e4m3_tENS5_IJlSB_lEEESJ_SK_NS4_8TiledMMAINS4_8MMA_AtomIJNS4_4SM904GMMA29MMA_64x8x32_F32E4M3E4M3_SS_TNILNSO_7ScaleInE1ELSQ_1EEEEEENS4_6LayoutISC_NS5_IJNSA_ILi0EEESU_SU_EEEEENS5_IJNS4_10UnderscoreESX_SX_EEEEENS4_13SM90_TMA_LOADENS4_14ComposedLayoutINS4_7SwizzleILi1ELi4ELi3EEENS4_18smem_ptr_flag_bitsILi8EEENST_INS5_IJSG_SH_EEENS5_IJSH_SB_EEEEEEEvNS4_8identityES10_S19_vS1A_EENS_8epilogue10collective6detail29Sm90TmaWarpSpecializedAdapterINS1D_15DefaultEpilogueISJ_SK_SK_NS1C_6thread17LinearCombinationISJ_Li1EffLNS1H_9ScaleType4KindE0ELNS_15FloatRoundStyleE2ESJ_EENS1_15EpilogueDefaultEEEEEvvEEEEvNT_6ParamsE)
        /*0f40*/ 	.short	0x0210
        /*0f42*/ 	.short	0x0470


	//----- nvinfo : EIATTR_SW_WAR
	.align		4
.L_36:
        /*0f44*/ 	.byte	0x04, 0x36
        /*0f46*/ 	.short	(.L_38 - .L_37)
.L_37:
        /*0f48*/ 	.word	0x00000008
.L_38:


//--------------------- .nv.callgraph             --------------------------
	.section	.nv.callgraph,"",@"SHT_CUDA_CALLGRAPH"
	.align	4
	.sectionentsize	8
	.align		4
        /*0000*/ 	.word	0x00000000
	.align		4
        /*0004*/ 	.word	0xffffffff
	.align		4
        /*0008*/ 	.word	0x00000000
	.align		4
        /*000c*/ 	.word	0xfffffffe
	.align		4
        /*0010*/ 	.word	0x00000000
	.align		4
        /*0014*/ 	.word	0xfffffffd
	.align		4
        /*0018*/ 	.word	0x00000000
	.align		4
        /*001c*/ 	.word	0xfffffffc


//--------------------- .nv.constant4             --------------------------
	.section	.nv.constant4,"a",@progbits
	.align	8
	.align		8
.nv.constant4:
        /*0000*/ 	.dword	_ZN39_INTERNAL_9fdb68db_4_k_cu_a3ed53c1_57124cuda3std3__45__cpo5beginE
	.align		8
        /*0008*/ 	.dword	_ZN39_INTERNAL_9fdb68db_4_k_cu_a3ed53c1_57124cuda3std3__45__cpo3endE
	.align		8
        /*0010*/ 	.dword	_ZN39_INTERNAL_9fdb68db_4_k_cu_a3ed53c1_57124cuda3std3__45__cpo6cbeginE
	.align		8
        /*0018*/ 	.dword	_ZN39_INTERNAL_9fdb68db_4_k_cu_a3ed53c1_57124cuda3std3__45__cpo4cendE
	.align		8
        /*0020*/ 	.dword	_ZN39_INTERNAL_9fdb68db_4_k_cu_a3ed53c1_57124cuda3std3__441_GLOBAL__N__9fdb68db_4_k_cu_a3ed53c1_57126ignoreE
	.align		8
        /*0028*/ 	.dword	_ZN39_INTERNAL_9fdb68db_4_k_cu_a3ed53c1_57124cuda3std3__419piecewise_constructE
	.align		8
        /*0030*/ 	.dword	_ZN39_INTERNAL_9fdb68db_4_k_cu_a3ed53c1_57124cuda3std3__48in_placeE
	.align		8
        /*0038*/ 	.dword	_ZN39_INTERNAL_9fdb68db_4_k_cu_a3ed53c1_57124cuda3std6ranges3__45__cpo4swapE
	.align		8
        /*0040*/ 	.dword	_ZN39_INTERNAL_9fdb68db_4_k_cu_a3ed53c1_57124cuda3std6ranges3__45__cpo9iter_moveE
	.align		8
        /*0048*/ 	.dword	_ZN39_INTERNAL_9fdb68db_4_k_cu_a3ed53c1_57124cute7productE
	.align		8
        /*0050*/ 	.dword	_ZN39_INTERNAL_9fdb68db_4_k_cu_a3ed53c1_57124cute1_E


//--------------------- .text._ZN7cutlass13device_kernelINS_4gemm6kernel13GemmUniversalIN4cute5tupleIJiiiiEEENS1_10collective13CollectiveMmaINS1_37MainloopSm90TmaGmmaWarpSpecializedFP8ILi100ENS5_IJNS4_1CILi1EEESB_SB_EEENS1_32KernelTmaWarpSpecializedPingpongEEENS5_IJNSA_ILi64EEENSA_ILi8EEENSA_ILi32EEEEEENS_12float_e4m3_tENS5_IJlSB_lEEESJ_SK_NS4_8TiledMMAINS4_8MMA_AtomIJNS4_4SM904GMMA29MMA_64x8x32_F32E4M3E4M3_SS_TNILNSO_7ScaleInE1ELSQ_1EEEEEENS4_6LayoutISC_NS5_IJNSA_ILi0EEESU_SU_EEEEENS5_IJNS4_10UnderscoreESX_SX_EEEEENS4_13SM90_TMA_LOADENS4_14ComposedLayoutINS4_7SwizzleILi1ELi4ELi3EEENS4_18smem_ptr_flag_bitsILi8EEENST_INS5_IJSG_SH_EEENS5_IJSH_SB_EEEEEEEvNS4_8identityES10_S19_vS1A_EENS_8epilogue10collective6detail29Sm90TmaWarpSpecializedAdapterINS1D_15DefaultEpilogueISJ_SK_SK_NS1C_6thread17LinearCombinationISJ_Li1EffLNS1H_9ScaleType4KindE0ELNS_15FloatRoundStyleE2ESJ_EENS1_15EpilogueDefaultEEEEEvvEEEEvNT_6ParamsE --------------------------
	.section	.text._ZN7cutlass13device_kernelINS_4gemm6kernel13GemmUniversalIN4cute5tupleIJiiiiEEENS1_10collective13CollectiveMmaINS1_37MainloopSm90TmaGmmaWarpSpecializedFP8ILi100ENS5_IJNS4_1CILi1EEESB_SB_EEENS1_32KernelTmaWarpSpecializedPingpongEEENS5_IJNSA_ILi64EEENSA_ILi8EEENSA_ILi32EEEEEENS_12float_e4m3_tENS5_IJlSB_lEEESJ_SK_NS4_8TiledMMAINS4_8MMA_AtomIJNS4_4SM904GMMA29MMA_64x8x32_F32E4M3E4M3_SS_TNILNSO_7ScaleInE1ELSQ_1EEEEEENS4_6LayoutISC_NS5_IJNSA_ILi0EEESU_SU_EEEEENS5_IJNS4_10UnderscoreESX_SX_EEEEENS4_13SM90_TMA_LOADENS4_14ComposedLayoutINS4_7SwizzleILi1ELi4ELi3EEENS4_18smem_ptr_flag_bitsILi8EEENST_INS5_IJSG_SH_EEENS5_IJSH_SB_EEEEEEEvNS4_8identityES10_S19_vS1A_EENS_8epilogue10collective6detail29Sm90TmaWarpSpecializedAdapterINS1D_15DefaultEpilogueISJ_SK_SK_NS1C_6thread17LinearCombinationISJ_Li1EffLNS1H_9ScaleType4KindE0ELNS_15FloatRoundStyleE2ESJ_EENS1_15EpilogueDefaultEEEEEvvEEEEvNT_6ParamsE,"ax",@progbits
	.align	128
.text._ZN7cutlass13device_kernelINS_4gemm6kernel13GemmUniversalIN4cute5tupleIJiiiiEEENS1_10collective13CollectiveMmaINS1_37MainloopSm90TmaGmmaWarpSpecializedFP8ILi100ENS5_IJNS4_1CILi1EEESB_SB_EEENS1_32KernelTmaWarpSpecializedPingpongEEENS5_IJNSA_ILi64EEENSA_ILi8EEENSA_ILi32EEEEEENS_12float_e4m3_tENS5_IJlSB_lEEESJ_SK_NS4_8TiledMMAINS4_8MMA_AtomIJNS4_4SM904GMMA29MMA_64x8x32_F32E4M3E4M3_SS_TNILNSO_7ScaleInE1ELSQ_1EEEEEENS4_6LayoutISC_NS5_IJNSA_ILi0EEESU_SU_EEEEENS5_IJNS4_10UnderscoreESX_SX_EEEEENS4_13SM90_TMA_LOADENS4_14ComposedLayoutINS4_7SwizzleILi1ELi4ELi3EEENS4_18smem_ptr_flag_bitsILi8EEENST_INS5_IJSG_SH_EEENS5_IJSH_SB_EEEEEEEvNS4_8identityES10_S19_vS1A_EENS_8epilogue10collective6detail29Sm90TmaWarpSpecializedAdapterINS1D_15DefaultEpilogueISJ_SK_SK_NS1C_6thread17LinearCombinationISJ_Li1EffLNS1H_9ScaleType4KindE0ELNS_15FloatRoundStyleE2ESJ_EENS1_15EpilogueDefaultEEEEEvvEEEEvNT_6ParamsE:
        .type           _ZN7cutlass13device_kernelINS_4gemm6kernel13GemmUniversalIN4cute5tupleIJiiiiEEENS1_10collective13CollectiveMmaINS1_37MainloopSm90TmaGmmaWarpSpecializedFP8ILi100ENS5_IJNS4_1CILi1EEESB_SB_EEENS1_32KernelTmaWarpSpecializedPingpongEEENS5_IJNSA_ILi64EEENSA_ILi8EEENSA_ILi32EEEEEENS_12float_e4m3_tENS5_IJlSB_lEEESJ_SK_NS4_8TiledMMAINS4_8MMA_AtomIJNS4_4SM904GMMA29MMA_64x8x32_F32E4M3E4M3_SS_TNILNSO_7ScaleInE1ELSQ_1EEEEEENS4_6LayoutISC_NS5_IJNSA_ILi0EEESU_SU_EEEEENS5_IJNS4_10UnderscoreESX_SX_EEEEENS4_13SM90_TMA_LOADENS4_14ComposedLayoutINS4_7SwizzleILi1ELi4ELi3EEENS4_18smem_ptr_flag_bitsILi8EEENST_INS5_IJSG_SH_EEENS5_IJSH_SB_EEEEEEEvNS4_8identityES10_S19_vS1A_EENS_8epilogue10collective6detail29Sm90TmaWarpSpecializedAdapterINS1D_15DefaultEpilogueISJ_SK_SK_NS1C_6thread17LinearCombinationISJ_Li1EffLNS1H_9ScaleType4KindE0ELNS_15FloatRoundStyleE2ESJ_EENS1_15EpilogueDefaultEEEEEvvEEEEvNT_6ParamsE,@function
        .size           _ZN7cutlass13device_kernelINS_4gemm6kernel13GemmUniversalIN4cute5tupleIJiiiiEEENS1_10collective13CollectiveMmaINS1_37MainloopSm90TmaGmmaWarpSpecializedFP8ILi100ENS5_IJNS4_1CILi1EEESB_SB_EEENS1_32KernelTmaWarpSpecializedPingpongEEENS5_IJNSA_ILi64EEENSA_ILi8EEENSA_ILi32EEEEEENS_12float_e4m3_tENS5_IJlSB_lEEESJ_SK_NS4_8TiledMMAINS4_8MMA_AtomIJNS4_4SM904GMMA29MMA_64x8x32_F32E4M3E4M3_SS_TNILNSO_7ScaleInE1ELSQ_1EEEEEENS4_6LayoutISC_NS5_IJNSA_ILi0EEESU_SU_EEEEENS5_IJNS4_10UnderscoreESX_SX_EEEEENS4_13SM90_TMA_LOADENS4_14ComposedLayoutINS4_7SwizzleILi1ELi4ELi3EEENS4_18smem_ptr_flag_bitsILi8EEENST_INS5_IJSG_SH_EEENS5_IJSH_SB_EEEEEEEvNS4_8identityES10_S19_vS1A_EENS_8epilogue10collective6detail29Sm90TmaWarpSpecializedAdapterINS1D_15DefaultEpilogueISJ_SK_SK_NS1C_6thread17LinearCombinationISJ_Li1EffLNS1H_9ScaleType4KindE0ELNS_15FloatRoundStyleE2ESJ_EENS1_15EpilogueDefaultEEEEEvvEEEEvNT_6ParamsE,(.L_x_85 - _ZN7cutlass13device_kernelINS_4gemm6kernel13GemmUniversalIN4cute5tupleIJiiiiEEENS1_10collective13CollectiveMmaINS1_37MainloopSm90TmaGmmaWarpSpecializedFP8ILi100ENS5_IJNS4_1CILi1EEESB_SB_EEENS1_32KernelTmaWarpSpecializedPingpongEEENS5_IJNSA_ILi64EEENSA_ILi8EEENSA_ILi32EEEEEENS_12float_e4m3_tENS5_IJlSB_lEEESJ_SK_NS4_8TiledMMAINS4_8MMA_AtomIJNS4_4SM904GMMA29MMA_64x8x32_F32E4M3E4M3_SS_TNILNSO_7ScaleInE1ELSQ_1EEEEEENS4_6LayoutISC_NS5_IJNSA_ILi0EEESU_SU_EEEEENS5_IJNS4_10UnderscoreESX_SX_EEEEENS4_13SM90_TMA_LOADENS4_14ComposedLayoutINS4_7SwizzleILi1ELi4ELi3EEENS4_18smem_ptr_flag_bitsILi8EEENST_INS5_IJSG_SH_EEENS5_IJSH_SB_EEEEEEEvNS4_8identityES10_S19_vS1A_EENS_8epilogue10collective6detail29Sm90TmaWarpSpecializedAdapterINS1D_15DefaultEpilogueISJ_SK_SK_NS1C_6thread17LinearCombinationISJ_Li1EffLNS1H_9ScaleType4KindE0ELNS_15FloatRoundStyleE2ESJ_EENS1_15EpilogueDefaultEEEEEvvEEEEvNT_6ParamsE)
        .other          _ZN7cutlass13device_kernelINS_4gemm6kernel13GemmUniversalIN4cute5tupleIJiiiiEEENS1_10collective13CollectiveMmaINS1_37MainloopSm90TmaGmmaWarpSpecializedFP8ILi100ENS5_IJNS4_1CILi1EEESB_SB_EEENS1_32KernelTmaWarpSpecializedPingpongEEENS5_IJNSA_ILi64EEENSA_ILi8EEENSA_ILi32EEEEEENS_12float_e4m3_tENS5_IJlSB_lEEESJ_SK_NS4_8TiledMMAINS4_8MMA_AtomIJNS4_4SM904GMMA29MMA_64x8x32_F32E4M3E4M3_SS_TNILNSO_7ScaleInE1ELSQ_1EEEEEENS4_6LayoutISC_NS5_IJNSA_ILi0EEESU_SU_EEEEENS5_IJNS4_10UnderscoreESX_SX_EEEEENS4_13SM90_TMA_LOADENS4_14ComposedLayoutINS4_7SwizzleILi1ELi4ELi3EEENS4_18smem_ptr_flag_bitsILi8EEENST_INS5_IJSG_SH_EEENS5_IJSH_SB_EEEEEEEvNS4_8identityES10_S19_vS1A_EENS_8epilogue10collective6detail29Sm90TmaWarpSpecializedAdapterINS1D_15DefaultEpilogueISJ_SK_SK_NS1C_6thread17LinearCombinationISJ_Li1EffLNS1H_9ScaleType4KindE0ELNS_15FloatRoundStyleE2ESJ_EENS1_15EpilogueDefaultEEEEEvvEEEEvNT_6ParamsE,@"STO_CUDA_ENTRY STV_DEFAULT"
_ZN7cutlass13device_kernelINS_4gemm6kernel13GemmUniversalIN4cute5tupleIJiiiiEEENS1_10collective13CollectiveMmaINS1_37MainloopSm90TmaGmmaWarpSpecializedFP8ILi100ENS5_IJNS4_1CILi1EEESB_SB_EEENS1_32KernelTmaWarpSpecializedPingpongEEENS5_IJNSA_ILi64EEENSA_ILi8EEENSA_ILi32EEEEEENS_12float_e4m3_tENS5_IJlSB_lEEESJ_SK_NS4_8TiledMMAINS4_8MMA_AtomIJNS4_4SM904GMMA29MMA_64x8x32_F32E4M3E4M3_SS_TNILNSO_7ScaleInE1ELSQ_1EEEEEENS4_6LayoutISC_NS5_IJNSA_ILi0EEESU_SU_EEEEENS5_IJNS4_10UnderscoreESX_SX_EEEEENS4_13SM90_TMA_LOADENS4_14ComposedLayoutINS4_7SwizzleILi1ELi4ELi3EEENS4_18smem_ptr_flag_bitsILi8EEENST_INS5_IJSG_SH_EEENS5_IJSH_SB_EEEEEEEvNS4_8identityES10_S19_vS1A_EENS_8epilogue10collective6detail29Sm90TmaWarpSpecializedAdapterINS1D_15DefaultEpilogueISJ_SK_SK_NS1C_6thread17LinearCombinationISJ_Li1EffLNS1H_9ScaleType4KindE0ELNS_15FloatRoundStyleE2ESJ_EENS1_15EpilogueDefaultEEEEEvvEEEEvNT_6ParamsE:
[----:B------:R-:W-:Y:S01]  /*0000*/  LDC R1, c[0x0][0x28] ;  /* 0x00000a00ff017b82 */ /* 0x000fe20000000800 */
[----:B------:R-:W0:Y:S01]  /*0010*/  S2R R3, SR_TID.X ;  /* 0x0000000000037919 */ /* 0x000e220000002100 */
[----:B------:R-:W-:Y:S01]  /*0020*/  ELECT P0, URZ, PT ;  /* 0x00000000003f782f */ /* 0x000fe20003800000 */
[----:B------:R-:W-:Y:S01]  /*0030*/  BSSY B0, `(.L_x_0) ;  /* 0x000000f000007945 */ /* 0x000fe20003800000 */
[--C-:B0-----:R-:W-:Y:S02]  /*0040*/  SHF.R.U32.HI R0, RZ, 0x5, R3.reuse ;  /* 0x00000005ff007819 */ /* 0x101fe40000011603 */
[----:B------:R-:W-:-:S03]  /*0050*/  SHF.R.U32.HI R4, RZ, 0x7, R3 ;  /* 0x00000007ff047819 */ /* 0x000fc60000011603 */
[----:B------:R-:W0:Y:S04]  /*0060*/  SHFL.IDX PT, R2, R0, RZ, 0x1f ;  /* 0x00001fff00027589 */ /* 0x000e2800000e0000 */
[----:B------:R1:W2:Y:S01]  /*0070*/  SHFL.IDX PT, R21, R4, RZ, 0x1f ;  /* 0x00001fff04157589 */ /* 0x0002a200000e0000 */
[----:B0-----:R-:W-:-:S13]  /*0080*/  ISETP.NE.OR P0, PT, R2, RZ, !P0 ;  /* 0x000000ff0200720c */ /* 0x001fda0004705670 */
[----:B-12---:R-:W-:Y:S05]  /*0090*/  @P0 BRA `(.L_x_1) ;  /* 0x0000000000200947 */ /* 0x006fea0003800000 */
[----:B------:R-:W-:Y:S02]  /*00a0*/  ULDC.64 UR4, c[0x0][0x198] ;  /* 0x0000660000047ab9 */ /* 0x000fe40000000a00 */
[----:B------:R-:W-:Y:S02]  /*00b0*/  UIADD3 UR6, UP0, UR4, 0xf0, URZ ;  /* 0x000000f004067890 */ /* 0x000fe4000ff1e03f */
[----:B------:R-:W-:Y:S02]  /*00c0*/  UIADD3 UR4, UP1, UR4, 0x1f0, URZ ;  /* 0x000001f004047890 */ /* 0x000fe4000ff3e03f */
[----:B------:R-:W-:Y:S02]  /*00d0*/  UIADD3.X UR7, URZ, UR5, URZ, UP0, !UPT ;  /* 0x000000053f077290 */ /* 0x000fe400087fe43f */
[----:B------:R-:W-:-:S07]  /*00e0*/  UIADD3.X UR5, URZ, UR5, URZ, UP1, !UPT ;  /* 0x000000053f057290 */ /* 0x000fce0008ffe43f */
[----:B------:R0:W-:Y:S02]  /*00f0*/  UTMACCTL.PF [UR6] ;  /* 0x00000000060079b9 */ /* 0x0001e40008040000 */
[----:B------:R0:W-:Y:S02]  /*0100*/  UTMACCTL.PF [UR4] ;  /* 0x00000000040079b9 */ /* 0x0001e40008040000 */
[----:B0-----:R-:W-:Y:S01]  /*0110*/  NOP ;  /* 0x0000000000007918 */ /* 0x001fe20000000000 */
.L_x_1:
[----:B------:R-:W-:Y:S05]  /*0120*/  BSYNC B0 ;  /* 0x0000000000007941 */ /* 0x000fea0003800000 */
.L_x_0:
[----:B------:R-:W0:Y:S02]  /*0130*/  SHFL.IDX PT, R5, R0, RZ, 0x1f ;  /* 0x00001fff00057589 */ /* 0x000e2400000e0000 */
[----:B0-----:R-:W-:-:S13]  /*0140*/  ISETP.NE.AND P0, PT, R5, RZ, PT ;  /* 0x000000ff0500720c */ /* 0x001fda0003f05270 */
[----:B------:R-:W-:Y:S05]  /*0150*/  @P0 BRA `(.L_x_2) ;  /* 0x0000000c00640947 */ /* 0x000fea0003800000 */
[----:B------:R-:W-:Y:S01]  /*0160*/  ELECT P0, URZ, PT ;  /* 0x00000000003f782f */ /* 0x000fe20003800000 */
[----:B------:R-:W-:-:S12]  /*0170*/  BSSY B0, `(.L_x_2) ;  /* 0x00000d7000007945 */ /* 0x000fd80003800000 */
[----:B------:R-:W-:Y:S05]  /*0180*/  @!P0 BRA `(.L_x_3) ;  /* 0x0000000c00548947 */ /* 0x000fea0003800000 */
[----:B------:R-:W0:Y:S01]  /*0190*/  S2UR UR8, SR_CgaCtaId ;  /* 0x00000000000879c3 */ /* 0x000e220000008800 */
[----:B------:R-:W-:Y:S01]  /*01a0*/  UMOV UR4, 0x400 ;  /* 0x0000040000047882 */ /* 0x000fe20000000000 */
[----:B------:R-:W-:Y:S01]  /*01b0*/  UMOV UR5, 0x1 ;  /* 0x0000000100057882 */ /* 0x000fe20000000000 */
[----:B------:R-:W-:Y:S02]  /*01c0*/  UMOV UR6, 0x80 ;  /* 0x0000008000067882 */ /* 0x000fe40000000000 */
[----:B------:R-:W-:-:S04]  /*01d0*/  UIADD3 UR6, -UR6, 0x100000, URZ ;  /* 0x0010000006067890 */ /* 0x000fc8000fffe13f */
[----:B------:R-:W-:Y:S02]  /*01e0*/  USHF.L.U32 UR7, UR6, 0xb, URZ ;  /* 0x0000000b06077899 */ /* 0x000fe4000800063f */
[----:B------:R-:W-:Y:S02]  /*01f0*/  USHF.L.U32 UR6, UR6, 0x1, URZ ;  /* 0x0000000106067899 */ /* 0x000fe4000800063f */
[----:B0-----:R-:W-:Y:S02]  /*0200*/  ULEA UR8, UR8, UR4, 0x18 ;  /* 0x0000000408087291 */ /* 0x001fe4000f8ec03f */
[----:B------:R-:W-:-:S04]  /*0210*/  UIADD3 UR4, -UR5, 0x100000, URZ ;  /* 0x0010000005047890 */ /* 0x000fc8000fffe13f */
[----:B------:R-:W-:Y:S02]  /*0220*/  USHF.L.U32 UR5, UR4, 0xb, URZ ;  /* 0x0000000b04057899 */ /* 0x000fe4000800063f */
[----:B------:R-:W-:Y:S01]  /*0230*/  USHF.L.U32 UR4, UR4, 0x1, URZ ;  /* 0x0000000104047899 */ /* 0x000fe2000800063f */
[----:B------:R-:W0:Y:S11]  /*0240*/  FENCE.VIEW.ASYNC.S ;  /* 0x00000000000073c6 */ /* 0x000e360000000000 */
[----:B0-----:R0:W1:Y:S01]  /*0250*/  SYNCS.EXCH.64 URZ, [UR8], UR4 ;  /* 0x00000004083f75b2 */ /* 0x0010620008000100 */
[----:B------:R0:W2:Y:S01]  /*0260*/  SYNCS.EXCH.64 URZ, [UR8+0x320], UR6 ;  /* 0x00032006083f75b2 */ /* 0x0000a20008000100 */
[----:B------:R0:W3:Y:S01]  /*0270*/  SYNCS.EXCH.64 URZ, [UR8+0x8], UR4 ;  /* 0x00000804083f75b2 */ /* 0x0000e20008000100 */
[----:B------:R0:W4:Y:S01]  /*0280*/  SYNCS.EXCH.64 URZ, [UR8+0x328], UR6 ;  /* 0x00032806083f75b2 */ /* 0x0001220008000100 */
[----:B------:R0:W0:Y:S01]  /*0290*/  SYNCS.EXCH.64 URZ, [UR8+0x10], UR4 ;  /* 0x00001004083f75b2 */ /* 0x0000220008000100 */
        /* <DEDUP_REMOVED lines=195> */
[----:B-1234-:R-:W-:Y:S01]  /*0ed0*/  NOP ;  /* 0x0000000000007918 */ /* 0x01efe20000000000 */
.L_x_3:
[----:B0-----:R-:W-:Y:S05]  /*0ee0*/  BSYNC B0 ;  /* 0x0000000000007941 */ /* 0x001fea0003800000 */
.L_x_2:
[----:B------:R-:W0:Y:S01]  /*0ef0*/  SHFL.IDX PT, R6, R0, RZ, 0x1f ;  /* 0x00001fff00067589 */ /* 0x000e2200000e0000 */
[----:B------:R-:W-:Y:S01]  /*0f00*/  ELECT P0, URZ, PT ;  /* 0x00000000003f782f */ /* 0x000fe20003800000 */
[----:B------:R-:W-:Y:S01]  /*0f10*/  NOP ;  /* 0x0000000000007918 */ /* 0x000fe20000000000 */
[----:B------:R-:W-:Y:S01]  /*0f20*/  ELECT P1, URZ, PT ;  /* 0x00000000003f782f */ /* 0x000fe20003820000 */
[----:B------:R1:W2:Y:S01]  /*0f30*/  SHFL.IDX PT, R5, R0, RZ, 0x1f ;  /* 0x00001fff00057589 */ /* 0x0002a200000e0000 */
[----:B------:R-:W-:Y:S01]  /*0f40*/  UMOV UR4, 0x20 ;  /* 0x0000002000047882 */ /* 0x000fe20000000000 */
[----:B------:R-:W-:Y:S01]  /*0f50*/  UMOV UR11, 0x80 ;  /* 0x00000080000b7882 */ /* 0x000fe20000000000 */
[----:B------:R-:W-:Y:S01]  /*0f60*/  NOP ;  /* 0x0000000000007918 */ /* 0x000fe20000000000 */
[----:B------:R-:W3:Y:S01]  /*0f70*/  SHFL.IDX PT, R4, R4, RZ, 0x1f ;  /* 0x00001fff04047589 */ /* 0x000ee200000e0000 */
[----:B------:R-:W-:Y:S01]  /*0f80*/  VIADD R36, R21, 0xffffffff ;  /* 0xffffffff15247836 */ /* 0x000fe20000000000 */
[----:B------:R-:W-:Y:S01]  /*0f90*/  ULDC.64 UR18, c[0x0][0x208] ;  /* 0x0000820000127ab9 */ /* 0x000fe20000000a00 */
[----:B-1----:R-:W-:-:S03]  /*0fa0*/  SHF.R.S32.HI R0, RZ, 0x1f, R3 ;  /* 0x0000001fff007819 */ /* 0x002fc60000011403 */
[----:B------:R-:W-:Y:S02]  /*0fb0*/  ISETP.GE.U32.AND P2, PT, R36, 0x2, PT ;  /* 0x000000022400780c */ /* 0x000fe40003f46070 */
[----:B------:R-:W-:-:S04]  /*0fc0*/  LEA.HI R0, R0, R3, RZ, 0x7 ;  /* 0x0000000300007211 */ /* 0x000fc800078f38ff */
[----:B------:R-:W-:Y:S02]  /*0fd0*/  LOP3.LUT R0, R0, 0xffffff80, RZ, 0xc0, !PT ;  /* 0xffffff8000007812 */ /* 0x000fe400078ec0ff */
[----:B0-----:R-:W-:Y:S02]  /*0fe0*/  ISETP.NE.OR P0, PT, R6, RZ, !P0 ;  /* 0x000000ff0600720c */ /* 0x001fe40004705670 */
[----:B--2---:R-:W-:Y:S02]  /*0ff0*/  ISETP.NE.OR P1, PT, R5, RZ, !P1 ;  /* 0x000000ff0500720c */ /* 0x004fe40004f25670 */
[----:B------:R-:W-:-:S04]  /*1000*/  SHF.R.S32.HI R5, RZ, 0x1f, R2 ;  /* 0x0000001fff057819 */ /* 0x000fc80000011402 */
[----:B------:R-:W-:-:S05]  /*1010*/  LEA.HI R5, R5, R2, RZ, 0x2 ;  /* 0x0000000205057211 */ /* 0x000fca00078f10ff */
[----:B------:R-:W-:Y:S01]  /*1020*/  VOTEU.ALL UP0, P0 ;  /* 0x00000000003f7886 */ /* 0x000fe20000000000 */
[----:B------:R-:W-:Y:S01]  /*1030*/  LOP3.LUT R5, R5, 0xfffffffc, RZ, 0xc0, !PT ;  /* 0xfffffffc05057812 */ /* 0x000fe200078ec0ff */
[----:B------:R-:W-:-:S03]  /*1040*/  VOTEU.ALL UP1, P1 ;  /* 0x00000000003f7886 */ /* 0x000fc60000820000 */
[----:B------:R-:W0:Y:S01]  /*1050*/  @!UP0 S2UR UR7, SR_CgaCtaId ;  /* 0x00000000000789c3 */ /* 0x000e220000008800 */
[----:B------:R-:W-:Y:S01]  /*1060*/  @!UP0 UMOV UR6, 0x400 ;  /* 0x0000040000068882 */ /* 0x000fe20000000000 */
[----:B------:R-:W-:-:S04]  /*1070*/  @!UP0 UIADD3 UR4, -UR4, 0x100000, URZ ;  /* 0x0010000004048890 */ /* 0x000fc8000fffe13f */
[----:B------:R-:W-:Y:S02]  /*1080*/  @!UP0 USHF.L.U32 UR5, UR4, 0xb, URZ ;  /* 0x0000000b04058899 */ /* 0x000fe4000800063f */
[----:B------:R-:W-:Y:S01]  /*1090*/  @!UP0 USHF.L.U32 UR4, UR4, 0x1, URZ ;  /* 0x0000000104048899 */ /* 0x000fe2000800063f */
[----:B------:R-:W-:Y:S01]  /*10a0*/  IMAD.IADD R20, R2, 0x1, -R5 ;  /* 0x0000000102147824 */ /* 0x000fe200078e0a05 */
[----:B------:R-:W-:Y:S01]  /*10b0*/  @!UP1 UMOV UR9, 0x400 ;  /* 0x0000040000099882 */ /* 0x000fe20000000000 */
[----:B------:R-:W-:Y:S01]  /*10c0*/  VOTEU.ALL UP2, P1 ;  /* 0x00000000003f7886 */ /* 0x000fe20000840000 */
[----:B------:R-:W-:Y:S01]  /*10d0*/  VOTEU.ALL UP3, P1 ;  /* 0x00000000003f7886 */ /* 0x000fe20000860000 */
[----:B------:R-:W-:Y:S01]  /*10e0*/  VOTEU.ALL UP4, P1 ;  /* 0x00000000003f7886 */ /* 0x000fe20000880000 */
[----:B------:R-:W1:Y:S01]  /*10f0*/  @!UP1 S2UR UR10, SR_CgaCtaId ;  /* 0x00000000000a99c3 */ /* 0x000e620000008800 */
[----:B------:R-:W-:Y:S01]  /*1100*/  VOTEU.ALL UP5, P1 ;  /* 0x00000000003f7886 */ /* 0x000fe200008a0000 */
[----:B------:R-:W-:Y:S01]  /*1110*/  IMAD.IADD R2, R3, 0x1, -R0 ;  /* 0x0000000103027824 */ /* 0x000fe200078e0a00 */
[----:B0-----:R-:W-:-:S02]  /*1120*/  @!UP0 ULEA UR8, UR7, UR6, 0x18 ;  /* 0x0000000607088291 */ /* 0x001fc4000f8ec03f */
[----:B------:R-:W-:-:S04]  /*1130*/  @!UP1 UIADD3 UR6, -UR11, 0x100000, URZ ;  /* 0x001000000b069890 */ /* 0x000fc8000fffe13f */
[----:B------:R-:W-:Y:S02]  /*1140*/  @!UP1 USHF.L.U32 UR7, UR6, 0xb, URZ ;  /* 0x0000000b06079899 */ /* 0x000fe4000800063f */
[----:B------:R-:W-:Y:S01]  /*1150*/  @!UP1 USHF.L.U32 UR6, UR6, 0x1, URZ ;  /* 0x0000000106069899 */ /* 0x000fe2000800063f */
[----:B------:R-:W-:Y:S01]  /*1160*/  VOTEU.ALL UP0, P0 ;  /* 0x00000000003f7886 */ /* 0x000fe20000000000 */
[----:B-1----:R-:W-:Y:S01]  /*1170*/  @!UP1 ULEA UR9, UR10, UR9, 0x18 ;  /* 0x000000090a099291 */ /* 0x002fe2000f8ec03f */
[----:B---3--:R-:W-:Y:S01]  /*1180*/  R2UR UR10, R4 ;  /* 0x00000000040a72ca */ /* 0x008fe200000e0000 */
[----:B------:R-:W-:Y:S01]  /*1190*/  VOTEU.ALL UP1, P0 ;  /* 0x00000000003f7886 */ /* 0x000fe20000020000 */
[C---:B------:R-:W-:Y:S01]  /*11a0*/  ISETP.NE.AND P0, PT, R20.reuse, 0x3, PT ;  /* 0x000000031400780c */ /* 0x040fe20003f05270 */
[----:B------:R-:W0:Y:S02]  /*11b0*/  FENCE.VIEW.ASYNC.S ;  /* 0x00000000000073c6 */ /* 0x000e240000000000 */
[----:B0-----:R-:W0:Y:S01]  /*11c0*/  @!UP0 SYNCS.EXCH.64 URZ, [UR8+0x670], UR4 ;  /* 0x00067004083f85b2 */ /* 0x001e220008000100 */
[----:B------:R-:W-:-:S04]  /*11d0*/  ISETP.EQ.OR P0, PT, R20, RZ, !P0 ;  /* 0x000000ff1400720c */ /* 0x000fc80004702670 */
[----:B------:R-:W-:-:S04]  /*11e0*/  ISETP.EQ.AND P0, PT, R21, RZ, P0 ;  /* 0x000000ff1500720c */ /* 0x000fc80000702270 */
[----:B------:R-:W-:-:S04]  /*11f0*/  SEL R4, RZ, 0x1, !P0 ;  /* 0x00000001ff047807 */ /* 0x000fc80004000000 */
[----:B------:R-:W-:Y:S01]  /*1200*/  SEL R0, R4, 0x2, P2 ;  /* 0x0000000204007807 */ /* 0x000fe20001000000 */
[----:B------:R1:W0:Y:S01]  /*1210*/  @!UP1 SYNCS.EXCH.64 URZ, [UR8+0x678], UR4 ;  /* 0x00067804083f95b2 */ /* 0x0002220008000100 */
[----:B------:R-:W-:Y:S01]  /*1220*/  NOP ;  /* 0x0000000000007918 */ /* 0x000fe20000000000 */
[----:B-1----:R-:W-:Y:S02]  /*1230*/  ULDC.64 UR4, c[0x0][0x598] ;  /* 0x0001660000047ab9 */ /* 0x002fe40000000a00 */
[----:B------:R-:W-:Y:S01]  /*1240*/  ISETP.NE.U32.AND P1, PT, RZ, UR4, PT ;  /* 0x00000004ff007c0c */ /* 0x000fe2000bf25070 */
[----:B------:R1:W0:Y:S03]  /*1250*/  @!UP2 SYNCS.EXCH.64 URZ, [UR9+0x650], UR6 ;  /* 0x00065006093fa5b2 */ /* 0x0002260008000100 */
[----:B------:R-:W-:Y:S01]  /*1260*/  ISETP.NE.AND.EX P1, PT, RZ, UR5, PT, P1 ;  /* 0x00000005ff007c0c */ /* 0x000fe2000bf25310 */
[----:B------:R1:W0:Y:S01]  /*1270*/  @!UP3 SYNCS.EXCH.64 URZ, [UR9+0x658], UR6 ;  /* 0x00065806093fb5b2 */ /* 0x0002220008000100 */
[----:B------:R1:W0:Y:S01]  /*1280*/  @!UP4 SYNCS.EXCH.64 URZ, [UR9+0x660], UR6 ;  /* 0x00066006093fc5b2 */ /* 0x0002220008000100 */
[----:B------:R1:W0:Y:S01]  /*1290*/  @!UP5 SYNCS.EXCH.64 URZ, [UR9+0x668], UR6 ;  /* 0x00066806093fd5b2 */ /* 0x0002220008000100 */
[----:B------:R-:W-:Y:S01]  /*12a0*/  NOP ;  /* 0x0000000000007918 */ /* 0x000fe20000000000 */
[----:B0-----:R-:W-:Y:S08]  /*12b0*/  BAR.SYNC.DEFER_BLOCKING 0x0 ;  /* 0x0000000000007b1d */ /* 0x001ff00000010000 */
[----:B-1----:R-:W-:Y:S05]  /*12c0*/  @!P1 BRA `(.L_x_4) ;  /* 0x00000000001c9947 */ /* 0x002fea0003800000 */
[----:B------:R-:W0:Y:S02]  /*12d0*/  LDC.64 R4, c[0x0][0x598] ;  /* 0x00016600ff047b82 */ /* 0x000e240000000a00 */
[----:B0-----:R-:W2:Y:S02]  /*12e0*/  LDG.E.64 R4, desc[UR18][R4.64] ;  /* 0x0000001204047981 */ /* 0x001ea4000c1e1b00 */
[----:B--2---:R-:W-:-:S04]  /*12f0*/  ISETP.NE.U32.AND P0, PT, R4, RZ, PT ;  /* 0x000000ff0400720c */ /* 0x004fc80003f05070 */
[----:B------:R-:W-:-:S13]  /*1300*/  ISETP.NE.AND.EX P0, PT, R5, RZ, PT, P0 ;  /* 0x000000ff0500720c */ /* 0x000fda0003f05300 */
[----:B------:R-:W-:Y:S05]  /*1310*/  @!P0 BRA `(.L_x_4) ;  /* 0x0000000000088947 */ /* 0x000fea0003800000 */
[----:B------:R2:W5:Y:S01]  /*1320*/  LD.E R11, desc[UR18][R4.64] ;  /* 0x00000012040b7980 */ /* 0x000562000c101900 */
[----:B------:R-:W-:Y:S05]  /*1330*/  BRA `(.L_x_5) ;  /* 0x0000000000207947 */ /* 0x000fea0003800000 */
.L_x_4:
[----:B------:R-:W-:Y:S02]  /*1340*/  ULDC.64 UR4, c[0x0][0x588] ;  /* 0x0001620000047ab9 */ /* 0x000fe40000000a00 */
[----:B------:R-:W-:-:S04]  /*1350*/  ISETP.NE.U32.AND P0, PT, RZ, UR4, PT ;  /* 0x00000004ff007c0c */ /* 0x000fc8000bf05070 */
[----:B------:R-:W-:-:S13]  /*1360*/  ISETP.NE.AND.EX P0, PT, RZ, UR5, PT, P0 ;  /* 0x00000005ff007c0c */ /* 0x000fda000bf05300 */
[----:B------:R-:W-:Y:S05]  /*1370*/  @!P0 BRA `(.L_x_6) ;  /* 0x00000000000c8947 */ /* 0x000fea0003800000 */
[----:B------:R-:W0:Y:S02]  /*1380*/  LDC.64 R4, c[0x0][0x588] ;  /* 0x00016200ff047b82 */ /* 0x000e240000000a00 */
[----:B0-----:R0:W5:Y:S01]  /*1390*/  LDG.E R11, desc[UR18][R4.64] ;  /* 0x00000012040b7981 */ /* 0x001162000c1e1900 */
[----:B------:R-:W-:Y:S05]  /*13a0*/  BRA `(.L_x_5) ;  /* 0x0000000000047947 */ /* 0x000fea0003800000 */
.L_x_6:
[----:B------:R-:W1:Y:S02]  /*13b0*/  LDC R11, c[0x0][0x580] ;  /* 0x00016000ff0b7b82 */ /* 0x000e640000000800 */
.L_x_5:
[----:B------:R-:W-:Y:S02]  /*13c0*/  ULDC.64 UR4, c[0x0][0x5a0] ;  /* 0x0001680000047ab9 */ /* 0x000fe40000000a00 */
[----:B------:R-:W-:-:S04]  /*13d0*/  ISETP.NE.U32.AND P0, PT, RZ, UR4, PT ;  /* 0x00000004ff007c0c */ /* 0x000fc8000bf05070 */
[----:B------:R-:W-:-:S13]  /*13e0*/  ISETP.NE.AND.EX P0, PT, RZ, UR5, PT, P0 ;  /* 0x00000005ff007c0c */ /* 0x000fda000bf05300 */
[----:B------:R-:W-:Y:S05]  /*13f0*/  @!P0 BRA `(.L_x_7) ;  /* 0x00000000001c8947 */ /* 0x000fea0003800000 */
[----:B0-2---:R-:W0:Y:S02]  /*1400*/  LDC.64 R4, c[0x0][0x5a0] ;  /* 0x00016800ff047b82 */ /* 0x005e240000000a00 */
[----:B0-----:R-:W2:Y:S02]  /*1410*/  LDG.E.64 R4, desc[UR18][R4.64] ;  /* 0x0000001204047981 */ /* 0x001ea4000c1e1b00 */
[----:B--2---:R-:W-:-:S04]  /*1420*/  ISETP.NE.U32.AND P0, PT, R4, RZ, PT ;  /* 0x000000ff0400720c */ /* 0x004fc80003f05070 */
[----:B------:R-:W-:-:S13]  /*1430*/  ISETP.NE.AND.EX P0, PT, R5, RZ, PT, P0 ;  /* 0x000000ff0500720c */ /* 0x000fda0003f05300 */
[----:B------:R-:W-:Y:S05]  /*1440*/  @!P0 BRA `(.L_x_7) ;  /* 0x0000000000088947 */ /* 0x000fea0003800000 */
[----:B------:R0:W5:Y:S01]  /*1450*/  LD.E R12, desc[UR18][R4.64] ;  /* 0x00000012040c7980 */ /* 0x000162000c101900 */
[----:B------:R-:W-:Y:S05]  /*1460*/  BRA `(.L_x_8) ;  /* 0x0000000000207947 */ /* 0x000fea0003800000 */
.L_x_7:
[----:B------:R-:W-:Y:S02]  /*1470*/  ULDC.64 UR4, c[0x0][0x590] ;  /* 0x0001640000047ab9 */ /* 0x000fe40000000a00 */
[----:B------:R-:W-:-:S04]  /*1480*/  ISETP.NE.U32.AND P0, PT, RZ, UR4, PT ;  /* 0x00000004ff007c0c */ /* 0x000fc8000bf05070 */
[----:B------:R-:W-:-:S13]  /*1490*/  ISETP.NE.AND.EX P0, PT, RZ, UR5, PT, P0 ;  /* 0x00000005ff007c0c */ /* 0x000fda000bf05300 */
[----:B------:R-:W-:Y:S05]  /*14a0*/  @!P0 BRA `(.L_x_9) ;  /* 0x00000000000c8947 */ /* 0x000fea0003800000 */
[----:B------:R-:W3:Y:S02]  /*14b0*/  LDC.64 R12, c[0x0][0x590] ;  /* 0x00016400ff0c7b82 */ /* 0x000ee40000000a00 */
[----:B---3--:R4:W5:Y:S01]  /*14c0*/  LDG.E R12, desc[UR18][R12.64] ;  /* 0x000000120c0c7981 */ /* 0x008962000c1e1900 */
[----:B------:R-:W-:Y:S05]  /*14d0*/  BRA `(.L_x_8) ;  /* 0x0000000000047947 */ /* 0x000fea0003800000 */
.L_x_9:
[----:B------:R-:W3:Y:S02]  /*14e0*/  LDC R12, c[0x0][0x584] ;  /* 0x00016100ff0c7b82 */ /* 0x000ee40000000800 */
.L_x_8:
[----:B0-2---:R-:W0:Y:S01]  /*14f0*/  LDC R4, c[0x0][0x65c] ;  /* 0x00019700ff047b82 */ /* 0x005e220000000800 */
[----:B------:R-:W2:Y:S01]  /*1500*/  S2R R22, SR_CTAID.Y ;  /* 0x0000000000167919 */ /* 0x000ea20000002600 */
[----:B------:R-:W-:Y:S01]  /*1510*/  ULDC UR8, c[0x0][0x28c] ;  /* 0x0000a30000087ab9 */ /* 0x000fe20000000800 */
[----:B------:R-:W-:Y:S01]  /*1520*/  ISETP.NE.AND P0, PT, R21, 0x2, PT ;  /* 0x000000021500780c */ /* 0x000fe20003f05270 */
[----:B------:R-:W-:Y:S01]  /*1530*/  UIADD3 UR8, UR8, 0x1f, URZ ;  /* 0x0000001f08087890 */ /* 0x000fe2000fffe03f */
[----:B------:R-:W1:Y:S01]  /*1540*/  S2R R16, SR_CTAID.X ;  /* 0x0000000000107919 */ /* 0x000e620000002500 */
[----:B------:R-:W-:Y:S01]  /*1550*/  IMAD.MOV.U32 R17, RZ, RZ, RZ ;  /* 0x000000ffff117224 */ /* 0x000fe200078e00ff */
[----:B------:R-:W-:Y:S01]  /*1560*/  UMOV UR5, URZ ;  /* 0x0000003f00057c82 */ /* 0x000fe20008000000 */
[----:B------:R-:W-:Y:S01]  /*1570*/  USHF.R.S32.HI UR9, URZ, 0x1f, UR8 ;  /* 0x0000001f3f097899 */ /* 0x000fe20008011408 */
[----:B------:R-:W-:Y:S01]  /*1580*/  UMOV UR4, URZ ;  /* 0x0000003f00047c82 */ /* 0x000fe20008000000 */
[----:B------:R-:W-:-:S02]  /*1590*/  ULDC.64 UR12, c[0x0][0x650] ;  /* 0x00019400000c7ab9 */ /* 0x000fc40000000a00 */
[----:B------:R-:W-:Y:S01]  /*15a0*/  ULEA.HI UR9, UR9, UR8, URZ, 0x5 ;  /* 0x0000000809097291 */ /* 0x000fe2000f8f283f */
[----:B0-----:R-:W-:-:S13]  /*15b0*/  ISETP.NE.AND P2, PT, R4, 0x1, PT ;  /* 0x000000010400780c */ /* 0x001fda0003f45270 */
[----:B------:R-:W1:Y:S01]  /*15c0*/  @P2 LDC R9, c[0x0][0x10] ;  /* 0x00000400ff092b82 */ /* 0x000e620000000800 */
[----:B--2---:R-:W-:Y:S02]  /*15d0*/  @P2 IMAD.MOV.U32 R4, RZ, RZ, R22 ;  /* 0x000000ffff042224 */ /* 0x004fe400078e0016 */
[----:B------:R-:W-:-:S05]  /*15e0*/  @P2 IMAD.MOV.U32 R5, RZ, RZ, RZ ;  /* 0x000000ffff052224 */ /* 0x000fca00078e00ff */
[----:B------:R-:W0:Y:S01]  /*15f0*/  @!P2 LDC R7, c[0x0][0xc] ;  /* 0x00000300ff07ab82 */ /* 0x000e220000000800 */
[----:B------:R-:W-:Y:S01]  /*1600*/  ULDC UR6, c[0x0][0xc] ;  /* 0x0000030000067ab9 */ /* 0x000fe20000000800 */
[----:B------:R-:W-:Y:S02]  /*1610*/  ULDC UR7, c[0x0][0x10] ;  /* 0x0000040000077ab9 */ /* 0x000fe40000000800 */
[----:B------:R-:W-:-:S04]  /*1620*/  UIMAD.WIDE.U32 UR6, UR6, UR7, URZ ;  /* 0x00000007060672a5 */ /* 0x000fc8000f8e003f */
[----:B------:R-:W4:Y:S01]  /*1630*/  LDC R6, c[0x0][0x14] ;  /* 0x00000500ff067b82 */ /* 0x000f220000000800 */
[----:B-1----:R-:W-:-:S04]  /*1640*/  @P2 IMAD.WIDE.U32 R8, R16, R9, R4 ;  /* 0x0000000910082225 */ /* 0x002fc800078e0004 */
[----:B------:R-:W-:-:S04]  /*1650*/  @P2 IMAD.MOV.U32 R5, RZ, RZ, RZ ;  /* 0x000000ffff052224 */ /* 0x000fc800078e00ff */
[----:B------:R-:W-:Y:S02]  /*1660*/  @P2 IMAD.IADD R9, R9, 0x1, R5 ;  /* 0x0000000109092824 */ /* 0x000fe400078e0205 */
[----:B0-----:R-:W-:-:S04]  /*1670*/  @!P2 IMAD.WIDE.U32 R4, R7, R22, R16 ;  /* 0x000000160704a225 */ /* 0x001fc800078e0010 */
[----:B------:R-:W-:Y:S02]  /*1680*/  @!P2 IMAD.MOV.U32 R8, RZ, RZ, R4 ;  /* 0x000000ffff08a224 */ /* 0x000fe400078e0004 */
[C---:B----4-:R-:W-:Y:S02]  /*1690*/  IMAD R13, R6.reuse, UR7, RZ ;  /* 0x00000007060d7c24 */ /* 0x050fe4000f8e02ff */
[----:B------:R-:W-:Y:S01]  /*16a0*/  IMAD.WIDE.U32 R6, R6, UR6, RZ ;  /* 0x0000000606067c25 */ /* 0x000fe2000f8e00ff */
[----:B------:R-:W-:-:S03]  /*16b0*/  USHF.R.S32.HI UR6, URZ, 0x5, UR9 ;  /* 0x000000053f067899 */ /* 0x000fc60008011409 */
[----:B------:R-:W-:Y:S02]  /*16c0*/  @!P2 IMAD.MOV.U32 R9, RZ, RZ, R5 ;  /* 0x000000ffff09a224 */ /* 0x000fe400078e0005 */
[----:B------:R-:W-:Y:S01]  /*16d0*/  IMAD.IADD R10, R7, 0x1, R13 ;  /* 0x00000001070a7824 */ /* 0x000fe200078e020d */
[----:B------:R-:W-:Y:S06]  /*16e0*/  @P0 BRA `(.L_x_10) ;  /* 0x0000000000200947 */ /* 0x000fec0003800000 */
[----:B------:R-:W-:Y:S01]  /*16f0*/  UISETP.GE.U32.AND UP0, UPT, UR6, 0x64, UPT ;  /* 0x000000640600788c */ /* 0x000fe2000bf06070 */
[----:B------:R-:W-:Y:S01]  /*1700*/  IADD3 R8, P0, R8, R6, RZ ;  /* 0x0000000608087210 */ /* 0x000fe20007f1e0ff */
[----:B------:R-:W-:-:S04]  /*1710*/  UIMAD.WIDE.U32 UR4, UR6, 0x51eb851f, URZ ;  /* 0x51eb851f060478a5 */ /* 0x000fc8000f8e003f */
[----:B------:R-:W-:Y:S01]  /*1720*/  USHF.R.U32.HI UR5, URZ, 0x5, UR5 ;  /* 0x000000053f057899 */ /* 0x000fe20008011605 */
[----:B------:R-:W-:Y:S02]  /*1730*/  IMAD.X R9, R10, 0x1, R9, P0 ;  /* 0x000000010a097824 */ /* 0x000fe400000e0609 */
[----:B------:R-:W-:Y:S02]  /*1740*/  UMOV UR4, URZ ;  /* 0x0000003f00047c82 */ /* 0x000fe40008000000 */
[----:B------:R-:W-:Y:S02]  /*1750*/  @UP0 ULOP3.LUT UR4, UR5, 0x1, URZ, 0xc0, !UPT ;  /* 0x0000000105040892 */ /* 0x000fe4000f8ec03f */
[----:B------:R-:W-:-:S12]  /*1760*/  UIMAD UR5, UR5, -0x64, UR6 ;  /* 0xffffff9c050578a4 */ /* 0x000fd8000f8e0206 */
.L_x_10:
[----:B------:R-:W-:Y:S01]  /*1770*/  ISETP.GE.U32.AND P0, PT, R8, UR12, PT ;  /* 0x0000000c08007c0c */ /* 0x000fe2000bf06070 */
[----:B------:R-:W-:Y:S01]  /*1780*/  IMAD.MOV.U32 R5, RZ, RZ, -0x1 ;  /* 0xffffffffff057424 */ /* 0x000fe200078e00ff */
[----:B------:R-:W-:Y:S01]  /*1790*/  PRMT R13, RZ, 0x7610, R13 ;  /* 0x00007610ff0d7816 */ /* 0x000fe2000000000d */
[----:B------:R-:W-:Y:S01]  /*17a0*/  IMAD.MOV.U32 R4, RZ, RZ, -0x1 ;  /* 0xffffffffff047424 */ /* 0x000fe200078e00ff */
[----:B------:R-:W-:Y:S01]  /*17b0*/  ISETP.GE.U32.AND.EX P0, PT, R9, UR13, PT, P0 ;  /* 0x0000000d09007c0c */ /* 0x000fe2000bf06100 */
[----:B------:R-:W-:-:S12]  /*17c0*/  IMAD.MOV.U32 R14, RZ, RZ, -0x1 ;  /* 0xffffffffff0e7424 */ /* 0x000fd800078e00ff */
[----:B------:R-:W-:Y:S05]  /*17d0*/  @P0 BRA `(.L_x_11) ;  /* 0x00000004005c0947 */ /* 0x000fea0003800000 */
[----:B------:R-:W0:Y:S01]  /*17e0*/  LDC.64 R24, c[0x0][0x628] ;  /* 0x00018a00ff187b82 */ /* 0x000e220000000a00 */
[----:B------:R-:W-:Y:S02]  /*17f0*/  IMAD.MOV.U32 R4, RZ, RZ, R8 ;  /* 0x000000ffff047224 */ /* 0x000fe400078e0008 */
[----:B------:R-:W-:-:S05]  /*1800*/  IMAD.MOV.U32 R5, RZ, RZ, R9 ;  /* 0x000000ffff057224 */ /* 0x000fca00078e0009 */
[----:B------:R-:W1:Y:S08]  /*1810*/  LDC R26, c[0x0][0x630] ;  /* 0x00018c00ff1a7b82 */ /* 0x000e700000000800 */
[----:B------:R-:W2:Y:S01]  /*1820*/  LDC.64 R30, c[0x0][0x620] ;  /* 0x00018800ff1e7b82 */ /* 0x000ea20000000a00 */
[----:B0-----:R-:W-:-:S04]  /*1830*/  ISETP.NE.U32.AND P0, PT, R24, RZ, PT ;  /* 0x000000ff1800720c */ /* 0x001fc80003f05070 */
[----:B------:R-:W-:-:S13]  /*1840*/  ISETP.NE.AND.EX P0, PT, R25, RZ, PT, P0 ;  /* 0x000000ff1900720c */ /* 0x000fda0003f05300 */
[----:B-12---:R-:W-:Y:S05]  /*1850*/  @!P0 BRA `(.L_x_12) ;  /* 0x0000000000288947 */ /* 0x006fea0003800000 */
[----:B------:R-:W0:Y:S02]  /*1860*/  LDC R13, c[0x0][0x634] ;  /* 0x00018d00ff0d7b82 */ /* 0x000e240000000800 */
[----:B0-----:R-:W-:-:S05]  /*1870*/  IADD3 R13, P0, R8, R13, RZ ;  /* 0x0000000d080d7210 */ /* 0x001fca0007f1e0ff */
[----:B------:R-:W-:-:S04]  /*1880*/  IMAD.X R23, RZ, RZ, R9, P0 ;  /* 0x000000ffff177224 */ /* 0x000fc800000e0609 */
[----:B------:R-:W-:-:S04]  /*1890*/  IMAD.WIDE.U32 R4, R23, R24, RZ ;  /* 0x0000001817047225 */ /* 0x000fc800078e00ff */
[----:B------:R-:W-:-:S04]  /*18a0*/  IMAD.WIDE.U32 R14, P0, R13, R25, R4 ;  /* 0x000000190d0e7225 */ /* 0x000fc80007800004 */
[----:B------:R-:W-:-:S04]  /*18b0*/  IMAD.WIDE.U32 R4, R13, R24, RZ ;  /* 0x000000180d047225 */ /* 0x000fc800078e00ff */
[----:B------:R-:W-:Y:S01]  /*18c0*/  IMAD.X R19, RZ, RZ, RZ, P0 ;  /* 0x000000ffff137224 */ /* 0x000fe200000e06ff */
[----:B------:R-:W-:Y:S01]  /*18d0*/  IADD3 RZ, P0, R5, R14, RZ ;  /* 0x0000000e05ff7210 */ /* 0x000fe20007f1e0ff */
[----:B------:R-:W-:-:S04]  /*18e0*/  IMAD.MOV.U32 R18, RZ, RZ, R15 ;  /* 0x000000ffff127224 */ /* 0x000fc800078e000f */
[----:B------:R-:W-:-:S08]  /*18f0*/  IMAD.WIDE.U32.X R4, R23, R25, R18, P0 ;  /* 0x0000001917047225 */ /* 0x000fd000000e0412 */
.L_x_12:
[-CC-:B------:R-:W-:Y:S01]  /*1900*/  SHF.R.U64 R28, R4, R26.reuse, R5.reuse ;  /* 0x0000001a041c7219 */ /* 0x180fe20000001205 */
[----:B------:R-:W0:Y:S01]  /*1910*/  LDC.64 R32, c[0x0][0x640] ;  /* 0x00019000ff207b82 */ /* 0x000e220000000a00 */
[----:B------:R-:W-:Y:S01]  /*1920*/  SHF.R.U32.HI R5, RZ, R26, R5 ;  /* 0x0000001aff057219 */ /* 0x000fe20000011605 */
[----:B------:R-:W-:Y:S01]  /*1930*/  ULDC UR7, c[0x0][0x150] ;  /* 0x0000540000077ab9 */ /* 0x000fe20000000800 */
[----:B------:R-:W-:Y:S02]  /*1940*/  IADD3 R17, P0, RZ, -R28, RZ ;  /* 0x8000001cff117210 */ /* 0x000fe40007f1e0ff */
[----:B------:R-:W-:-:S03]  /*1950*/  I2FP.F32.U32 R4, R16 ;  /* 0x0000001000047245 */ /* 0x000fc60000201000 */
[----:B------:R-:W-:Y:S01]  /*1960*/  IMAD.X R19, RZ, RZ, ~R5, P0 ;  /* 0x000000ffff137224 */ /* 0x000fe200000e0e05 */
[----:B------:R-:W1:Y:S01]  /*1970*/  LDC R18, c[0x0][0x618] ;  /* 0x00018600ff127b82 */ /* 0x000e620000000800 */
[----:B------:R-:W-:Y:S01]  /*1980*/  FMUL R13, R4, UR7 ;  /* 0x00000007040d7c20 */ /* 0x000fe20008400000 */
[----:B------:R-:W-:Y:S01]  /*1990*/  IMAD.WIDE.U32 R4, R17, R30, R8 ;  /* 0x0000001e11047225 */ /* 0x000fe200078e0008 */
[----:B------:R-:W-:-:S03]  /*19a0*/  ULDC UR7, c[0x0][0x154] ;  /* 0x0000550000077ab9 */ /* 0x000fc60000000800 */
[----:B------:R-:W-:Y:S01]  /*19b0*/  IMAD R14, R19, R30, RZ ;  /* 0x0000001e130e7224 */ /* 0x000fe200078e02ff */
[----:B------:R-:W2:Y:S01]  /*19c0*/  F2I.U32.TRUNC.NTZ R13, R13 ;  /* 0x0000000d000d7305 */ /* 0x000ea2000020f000 */
[----:B------:R-:W4:Y:S01]  /*19d0*/  LDC R15, c[0x0][0x144] ;  /* 0x00005100ff0f7b82 */ /* 0x000f220000000800 */
[----:B------:R-:W-:Y:S02]  /*19e0*/  IMAD.MOV.U32 R19, RZ, RZ, -0x1 ;  /* 0xffffffffff137424 */ /* 0x000fe400078e00ff */
[----:B------:R-:W-:-:S04]  /*19f0*/  IMAD R17, R17, R31, R14 ;  /* 0x0000001f11117224 */ /* 0x000fc800078e020e */
[----:B------:R-:W-:Y:S01]  /*1a00*/  IMAD.IADD R17, R5, 0x1, R17 ;  /* 0x0000000105117824 */ /* 0x000fe200078e0211 */
[----:B------:R-:W3:Y:S01]  /*1a10*/  LDC R30, c[0x0][0x608] ;  /* 0x00018200ff1e7b82 */ /* 0x000ee20000000800 */
[----:B0-----:R-:W-:-:S04]  /*1a20*/  ISETP.NE.U32.AND P0, PT, R32, RZ, PT ;  /* 0x000000ff2000720c */ /* 0x001fc80003f05070 */
[----:B------:R-:W-:Y:S01]  /*1a30*/  ISETP.NE.AND.EX P0, PT, R33, RZ, PT, P0 ;  /* 0x000000ff2100720c */ /* 0x000fe20003f05300 */
[----:B--2---:R-:W-:Y:S02]  /*1a40*/  IMAD.MOV R5, RZ, RZ, -R13 ;  /* 0x000000ffff057224 */ /* 0x004fe400078e0a0d */
[----:B------:R-:W0:Y:S01]  /*1a50*/  LDC R14, c[0x0][0x658] ;  /* 0x00019600ff0e7b82 */ /* 0x000e220000000800 */
[-CC-:B-1----:R-:W-:Y:S02]  /*1a60*/  SHF.R.U64 R26, R4, R18.reuse, R17.reuse ;  /* 0x00000012041a7219 */ /* 0x182fe40000001211 */
[----:B------:R-:W-:Y:S02]  /*1a70*/  SHF.R.U32.HI R17, RZ, R18, R17 ;  /* 0x00000012ff117219 */ /* 0x000fe40000011611 */
[----:B------:R-:W-:-:S03]  /*1a80*/  I2FP.F32.U32 R4, R22 ;  /* 0x0000001600047245 */ /* 0x000fc60000201000 */
[----:B------:R-:W1:Y:S01]  /*1a90*/  LDC R25, c[0x0][0x148] ;  /* 0x00005200ff197b82 */ /* 0x000e620000000800 */
[----:B----4-:R-:W-:Y:S02]  /*1aa0*/  IMAD R13, R15, R5, R16 ;  /* 0x000000050f0d7224 */ /* 0x010fe400078e0210 */
[----:B------:R-:W-:-:S04]  /*1ab0*/  FMUL R5, R4, UR7 ;  /* 0x0000000704057c20 */ /* 0x000fc80008400000 */
[----:B------:R2:W4:Y:S01]  /*1ac0*/  F2I.U32.TRUNC.NTZ R23, R5 ;  /* 0x0000000500177305 */ /* 0x000522000020f000 */
[----:B------:R-:W1:Y:S01]  /*1ad0*/  LDC R29, c[0x0][0x600] ;  /* 0x00018000ff1d7b82 */ /* 0x000e620000000800 */
[-CC-:B---3--:R-:W-:Y:S02]  /*1ae0*/  SHF.R.U64 R24, R26, R30.reuse, R17.reuse ;  /* 0x0000001e1a187219 */ /* 0x188fe40000001211 */
[----:B------:R-:W-:Y:S01]  /*1af0*/  SHF.R.U32.HI R15, RZ, R30, R17 ;  /* 0x0000001eff0f7219 */ /* 0x000fe20000011611 */
[----:B------:R-:W-:-:S04]  /*1b00*/  IMAD.MOV.U32 R17, RZ, RZ, 0x1 ;  /* 0x00000001ff117424 */ /* 0x000fc800078e00ff */
[----:B------:R-:W3:Y:S01]  /*1b10*/  LDC R31, c[0x0][0x648] ;  /* 0x00019200ff1f7b82 */ /* 0x000ee20000000800 */
[-CC-:B0-----:R-:W-:Y:S02]  /*1b20*/  SHF.R.U64 R30, R24, R14.reuse, R15.reuse ;  /* 0x0000000e181e7219 */ /* 0x181fe4000000120f */
[-C--:B------:R-:W-:Y:S02]  /*1b30*/  SHF.L.U32 R4, R19, R14.reuse, RZ ;  /* 0x0000000e13047219 */ /* 0x080fe400000006ff */
[----:B------:R-:W-:Y:S02]  /*1b40*/  SHF.R.U32.HI R15, RZ, R14, R15 ;  /* 0x0000000eff0f7219 */ /* 0x000fe4000001160f */
[----:B------:R-:W-:Y:S01]  /*1b50*/  LOP3.LUT R19, RZ, R4, RZ, 0x33, !PT ;  /* 0x00000004ff137212 */ /* 0x000fe200078e33ff */
[----:B------:R-:W0:Y:S01]  /*1b60*/  LDC R35, c[0x0][0x638] ;  /* 0x00018e00ff237b82 */ /* 0x000e220000000800 */
[----:B------:R-:W-:Y:S01]  /*1b70*/  SHF.L.U32 R18, R17, R14, RZ ;  /* 0x0000000e11127219 */ /* 0x000fe200000006ff */
[----:B------:R-:W-:-:S02]  /*1b80*/  IMAD.MOV.U32 R4, RZ, RZ, R30 ;  /* 0x000000ffff047224 */ /* 0x000fc400078e001e */
[----:B--2---:R-:W-:-:S04]  /*1b90*/  IMAD.MOV.U32 R5, RZ, RZ, R15 ;  /* 0x000000ffff057224 */ /* 0x004fc800078e000f */
[----:B------:R-:W2:Y:S01]  /*1ba0*/  LDC R34, c[0x0][0x610] ;  /* 0x00018400ff227b82 */ /* 0x000ea20000000800 */
[----:B----4-:R-:W-:Y:S05]  /*1bb0*/  @!P0 BRA `(.L_x_13) ;  /* 0x0000000000288947 */ /* 0x010fea0003800000 */
[----:B------:R-:W4:Y:S02]  /*1bc0*/  LDC R17, c[0x0][0x64c] ;  /* 0x00019300ff117b82 */ /* 0x000f240000000800 */
[----:B----4-:R-:W-:-:S05]  /*1bd0*/  IADD3 R17, P0, R30, R17, RZ ;  /* 0x000000111e117210 */ /* 0x010fca0007f1e0ff */
        /* <DEDUP_REMOVED lines=8> */
.L_x_13:
[----:B---3--:R-:W-:Y:S01]  /*1c60*/  SHF.R.U64 R4, R4, R31, R5 ;  /* 0x0000001f04047219 */ /* 0x008fe20000001205 */
[----:B-1----:R-:W-:Y:S01]  /*1c70*/  VIADD R5, R29, 0xffffffff ;  /* 0xffffffff1d057836 */ /* 0x002fe20000000000 */
[----:B------:R-:W-:Y:S01]  /*1c80*/  LOP3.LUT R19, R24, R19, RZ, 0xc0, !PT ;  /* 0x0000001318137212 */ /* 0x000fe200078ec0ff */
[----:B------:R-:W-:Y:S02]  /*1c90*/  IMAD.MOV R23, RZ, RZ, -R23 ;  /* 0x000000ffff177224 */ /* 0x000fe400078e0a17 */
[----:B------:R-:W-:Y:S01]  /*1ca0*/  IMAD.MOV R14, RZ, RZ, -R4 ;  /* 0x000000ffff0e7224 */ /* 0x000fe200078e0a04 */
[----:B------:R-:W-:Y:S01]  /*1cb0*/  LOP3.LUT R26, R26, R5, RZ, 0xc0, !PT ;  /* 0x000000051a1a7212 */ /* 0x000fe200078ec0ff */
[----:B------:R-:W-:Y:S02]  /*1cc0*/  IMAD R18, R18, R4, R19 ;  /* 0x0000000412127224 */ /* 0x000fe400078e0213 */
[----:B------:R-:W-:Y:S02]  /*1cd0*/  @P2 IMAD R13, R25, R23, R22 ;  /* 0x00000017190d2224 */ /* 0x000fe400078e0216 */
[----:B0-----:R-:W-:-:S02]  /*1ce0*/  IMAD R4, R14, R35, R30 ;  /* 0x000000230e047224 */ /* 0x001fc400078e021e */
[----:B--2---:R-:W-:Y:S02]  /*1cf0*/  IMAD R5, R18, R34, R13 ;  /* 0x0000002212057224 */ /* 0x004fe400078e020d */
[----:B------:R-:W-:Y:S02]  /*1d00*/  IMAD R14, R4, R29, R26 ;  /* 0x0000001d040e7224 */ /* 0x000fe400078e021a */
[----:B------:R-:W-:-:S03]  /*1d10*/  IMAD.MOV.U32 R13, RZ, RZ, 0x1 ;  /* 0x00000001ff0d7424 */ /* 0x000fc600078e00ff */
[----:B------:R-:W-:Y:S02]  /*1d20*/  SEL R4, R14, R5, !P2 ;  /* 0x000000050e047207 */ /* 0x000fe40005000000 */
[----:B------:R-:W-:Y:S01]  /*1d30*/  SEL R5, R5, R14, !P2 ;  /* 0x0000000e05057207 */ /* 0x000fe20005000000 */
[----:B------:R-:W-:-:S07]  /*1d40*/  IMAD.MOV.U32 R14, RZ, RZ, R28 ;  /* 0x000000ffff0e7224 */ /* 0x000fce00078e001c */
.L_x_11:
[----:B------:R-:W-:-:S13]  /*1d50*/  ISETP.NE.AND P0, PT, R21, RZ, PT ;  /* 0x000000ff1500720c */ /* 0x000fda0003f05270 */
[----:B------:R-:W-:Y:S05]  /*1d60*/  @!P0 BRA `(.L_x_14) ;  /* 0x0000001800fc8947 */ /* 0x000fea0003800000 */
[----:B------:R-:W-:-:S13]  /*1d70*/  ISETP.GT.U32.AND P0, PT, R36, 0x1, PT ;  /* 0x000000012400780c */ /* 0x000fda0003f04070 */
[----:B------:R-:W-:Y:S05]  /*1d80*/  @P0 EXIT ;  /* 0x000000000000094d */ /* 0x000fea0003800000 */
.L_x_15:
[----:B------:R-:W-:-:S08]  /*1d90*/  NOP ;  /* 0x0000000000007918 */ /* 0x000fd00000000000 */
[----:B------:R-:W0:Y:S02]  /*1da0*/  USETMAXREG.TRY_ALLOC.CTAPOOL UP0, 0xe8 ;  /* 0x000000e8000079c8 */ /* 0x000e240008000600 */
[----:B0-----:R-:W-:-:S13]  /*1db0*/  PLOP3.LUT P0, PT, PT, PT, UP0, 0x80, 0x0 ;  /* 0x000000000000781c */ /* 0x001fda0003f0f008 */
[----:B------:R-:W-:Y:S05]  /*1dc0*/  @!P0 BRA `(.L_x_15) ;  /* 0xfffffffc00f08947 */ /* 0x000fea000383ffff */
[----:B------:R-:W-:-:S13]  /*1dd0*/  LOP3.LUT P0, RZ, R13, 0xff, RZ, 0xc0, !PT ;  /* 0x000000ff0dff7812 */ /* 0x000fda000780c0ff */
[----:B------:R-:W-:Y:S05]  /*1de0*/  @!P0 EXIT ;  /* 0x000000000000894d */ /* 0x000fea0003800000 */
[----:B------:R-:W0:Y:S01]  /*1df0*/  S2UR UR7, SR_CgaCtaId ;  /* 0x00000000000779c3 */ /* 0x000e220000008800 */
[----:B------:R-:W-:Y:S01]  /*1e00*/  SHF.R.S32.HI R3, RZ, 0x1f, R2 ;  /* 0x0000001fff037819 */ /* 0x000fe20000011402 */
[----:B------:R-:W-:Y:S01]  /*1e10*/  UIADD3 UR8, UR10, -0x1, URZ ;  /* 0xffffffff0a087890 */ /* 0x000fe2000fffe03f */
[----:B------:R-:W-:Y:S01]  /*1e20*/  LOP3.LUT R36, R0, 0x1, RZ, 0xfc, !PT ;  /* 0x0000000100247812 */ /* 0x000fe200078efcff */
[----:B------:R-:W-:Y:S01]  /*1e30*/  UMOV UR12, 0x400 ;  /* 0x00000400000c7882 */ /* 0x000fe20000000000 */
[CC--:B------:R-:W-:Y:S01]  /*1e40*/  LEA.HI R13, R3.reuse, R2.reuse, RZ, 0x2 ;  /* 0x00000002030d7211 */ /* 0x0c0fe200078f10ff */
[----:B------:R-:W-:Y:S01]  /*1e50*/  UISETP.LT.AND UP0, UPT, UR6, 0x1, UPT ;  /* 0x000000010600788c */ /* 0x000fe2000bf01270 */
[----:B------:R-:W-:Y:S01]  /*1e60*/  LEA.HI R3, R3, R2, RZ, 0x5 ;  /* 0x0000000203037211 */ /* 0x000fe200078f28ff */
[----:B------:R-:W-:Y:S01]  /*1e70*/  USHF.L.U32 UR22, UR6, 0x1, URZ ;  /* 0x0000000106167899 */ /* 0x000fe2000800063f */
[--C-:B------:R-:W-:Y:S01]  /*1e80*/  SHF.R.S32.HI R16, RZ, 0x2, R13.reuse ;  /* 0x00000002ff107819 */ /* 0x100fe2000001140d */
[----:B------:R-:W-:Y:S01]  /*1e90*/  USEL UR13, UR6, 0x1, UP0 ;  /* 0x00000001060d7887 */ /* 0x000fe20008000000 */
[----:B------:R-:W-:Y:S01]  /*1ea0*/  SHF.R.S32.HI R15, RZ, 0x1f, R13 ;  /* 0x0000001fff0f7819 */ /* 0x000fe2000001140d */
[----:B------:R-:W-:Y:S01]  /*1eb0*/  UISETP.NE.AND UP0, UPT, UR8, URZ, UPT ;  /* 0x0000003f0800728c */ /* 0x000fe2000bf05270 */
[----:B------:R-:W-:Y:S01]  /*1ec0*/  SHF.R.S32.HI R3, RZ, 0x5, R3 ;  /* 0x00000005ff037819 */ /* 0x000fe20000011403 */
[----:B------:R-:W-:Y:S01]  /*1ed0*/  UIADD3 UR13, -UR13, UR6, URZ ;  /* 0x000000060d0d7290 */ /* 0x000fe2000fffe13f */
[----:B------:R-:W-:Y:S01]  /*1ee0*/  LEA.HI R15, R15, R16, RZ, 0x3 ;  /* 0x000000100f0f7211 */ /* 0x000fe200078f18ff */
[----:B------:R-:W-:Y:S01]  /*1ef0*/  USEL UR11, URZ, 0x1, UP0 ;  /* 0x000000013f0b7887 */ /* 0x000fe20008000000 */
[----:B------:R-:W-:-:S02]  /*1f00*/  LOP3.LUT R13, R13, 0xfffffffc, RZ, 0xc0, !PT ;  /* 0xfffffffc0d0d7812 */ /* 0x000fc400078ec0ff */
[----:B------:R-:W-:-:S03]  /*1f10*/  LOP3.LUT R15, R15, 0xfffffff8, RZ, 0xc0, !PT ;  /* 0xfffffff80f0f7812 */ /* 0x000fc600078ec0ff */
[----:B------:R-:W-:Y:S01]  /*1f20*/  IMAD.IADD R13, R2, 0x1, -R13 ;  /* 0x00000001020d7824 */ /* 0x000fe200078e0a0d */
[----:B0-----:R-:W-:Y:S01]  /*1f30*/  ULEA UR12, UR7, UR12, 0x18 ;  /* 0x0000000c070c7291 */ /* 0x001fe2000f8ec03f */
[----:B------:R-:W-:Y:S01]  /*1f40*/  IMAD.IADD R16, R16, 0x1, -R15 ;  /* 0x0000000110107824 */ /* 0x000fe200078e0a0f */
[----:B------:R-:W-:Y:S01]  /*1f50*/  USHF.L.U32 UR7, UR8, 0x3, URZ ;  /* 0x0000000308077899 */ /* 0x000fe2000800063f */
[----:B------:R-:W-:Y:S01]  /*1f60*/  IMAD.U32 R37, RZ, RZ, UR11 ;  /* 0x0000000bff257e24 */ /* 0x000fe2000f8e00ff */
[----:B------:R-:W-:Y:S01]  /*1f70*/  UIADD3 UR8, UR12, 0x780, URZ ;  /* 0x000007800c087890 */ /* 0x000fe2000fffe03f */
[--C-:B------:R-:W-:Y:S01]  /*1f80*/  IMAD R15, R3, -0x10, -R16.reuse ;  /* 0xfffffff0030f7824 */ /* 0x100fe200078e0a10 */
[----:B------:R-:W-:Y:S01]  /*1f90*/  ULOP3.LUT UR7, UR7, 0x8, URZ, 0xc0, !UPT ;  /* 0x0000000807077892 */ /* 0x000fe2000f8ec03f */
[----:B------:R-:W-:Y:S01]  /*1fa0*/  SHF.R.S32.HI R17, RZ, 0x1f, R16 ;  /* 0x0000001fff117819 */ /* 0x000fe20000011410 */
[----:B------:R-:W-:Y:S02]  /*1fb0*/  UIADD3 UR9, UR12, 0x32780, URZ ;  /* 0x000327800c097890 */ /* 0x000fe4000fffe03f */
[----:B------:R-:W-:-:S02]  /*1fc0*/  USHF.R.U32.HI UR8, URZ, 0x4, UR8 ;  /* 0x000000043f087899 */ /* 0x000fc40008011608 */
[----:B------:R-:W-:Y:S01]  /*1fd0*/  USHF.R.U32.HI UR9, URZ, 0x4, UR9 ;  /* 0x000000043f097899 */ /* 0x000fe20008011609 */
[----:B------:R-:W-:Y:S01]  /*1fe0*/  IMAD.WIDE R2, R3, 0x10, R16 ;  /* 0x0000001003027825 */ /* 0x000fe200078e0210 */
[----:B------:R-:W-:Y:S02]  /*1ff0*/  ULOP3.LUT UR24, UR7, 0x8, URZ, 0x3c, !UPT ;  /* 0x0000000807187892 */ /* 0x000fe4000f8e3c3f */
[----:B------:R-:W-:Y:S02]  /*2000*/  ULOP3.LUT UR14, UR7, 0x18, URZ, 0x3c, !UPT ;  /* 0x00000018070e7892 */ /* 0x000fe4000f8e3c3f */
[----:B------:R-:W-:Y:S01]  /*2010*/  UIADD3 UR21, UR12, 0x650, URZ ;  /* 0x000006500c157890 */ /* 0x000fe2000fffe03f */
[----:B------:R-:W-:Y:S01]  /*2020*/  ULDC UR7, c[0x0][0x284] ;  /* 0x0000a10000077ab9 */ /* 0x000fe20000000800 */
[----:B------:R-:W-:Y:S01]  /*2030*/  ULOP3.LUT UR8, UR8, 0x3fff, URZ, 0xc0, !UPT ;  /* 0x00003fff08087892 */ /* 0x000fe2000f8ec03f */
[----:B------:R-:W-:Y:S01]  /*2040*/  VIADD R24, R15, UR7 ;  /* 0x000000070f187c36 */ /* 0x000fe20008000000 */
[----:B------:R-:W-:-:S02]  /*2050*/  ULOP3.LUT UR9, UR9, 0x3fff, URZ, 0xc0, !UPT ;  /* 0x00003fff09097892 */ /* 0x000fc4000f8ec03f */
[----:B------:R-:W-:Y:S02]  /*2060*/  ULEA UR23, UR10, UR21, 0x3 ;  /* 0x000000150a177291 */ /* 0x000fe4000f8e183f */
[----:B------:R-:W-:Y:S02]  /*2070*/  ULOP3.LUT UR15, UR8, 0x10000, URZ, 0xfc, !UPT ;  /* 0x00010000080f7892 */ /* 0x000fe4000f8efc3f */
[----:B------:R-:W-:-:S12]  /*2080*/  ULOP3.LUT UR16, UR9, 0x10000, URZ, 0xfc, !UPT ;  /* 0x0001000009107892 */ /* 0x000fd8000f8efc3f */
.L_x_50:
[----:B------:R-:W-:Y:S01]  /*2090*/  SHF.L.U32 R15, R37, 0x1f, RZ ;  /* 0x0000001f250f7819 */ /* 0x000fe200000006ff */
[----:B------:R-:W0:Y:S01]  /*20a0*/  LDC R16, c[0x0][0x28c] ;  /* 0x0000a300ff107b82 */ /* 0x000e220000000800 */
[----:B------:R-:W-:Y:S01]  /*20b0*/  UMOV UR6, URZ ;  /* 0x0000003f00067c82 */ /* 0x000fe20008000000 */
[----:B------:R-:W-:Y:S01]  /*20c0*/  UMOV UR17, UR5 ;  /* 0x0000000500117c82 */ /* 0x000fe20008000000 */
[----:B------:R-:W1:Y:S01]  /*20d0*/  SYNCS.PHASECHK.TRANS64.TRYWAIT P0, [UR23+-0x8], R15 ;  /* 0xfffff80fff0075a7 */ /* 0x000e620008000157 */
[----:B0-----:R-:W-:Y:S01]  /*20e0*/  ISETP.GE.AND P1, PT, R16, 0x1, PT ;  /* 0x000000011000780c */ /* 0x001fe20003f26270 */
[----:B-1----:R-:W-:-:S12]  /*20f0*/  @!P0 BRA `(.L_x_16) ;  /* 0x0000002800148947 */ /* 0x002fd80003800000 */
.L_x_71:
[----:B------:R-:W-:Y:S01]  /*2100*/  UMOV UR7, URZ ;  /* 0x0000003f00077c82 */ /* 0x000fe20008000000 */
[----:B------:R-:W-:Y:S01]  /*2110*/  UMOV UR8, URZ ;  /* 0x0000003f00087c82 */ /* 0x000fe20008000000 */
[----:B------:R-:W-:Y:S01]  /*2120*/  CS2R R26, SRZ ;  /* 0x00000000001a7805 */ /* 0x000fe2000001ff00 */
[----:B------:R-:W-:Y:S01]  /*2130*/  IMAD.MOV.U32 R25, RZ, RZ, RZ ;  /* 0x000000ffff197224 */ /* 0x000fe200078e00ff */
[----:B------:R-:W-:Y:S01]  /*2140*/  CS2R R28, SRZ ;  /* 0x00000000001c7805 */ /* 0x000fe2000001ff00 */
[----:B------:R-:W-:Y:S01]  /*2150*/  IMAD.MOV.U32 R32, RZ, RZ, RZ ;  /* 0x000000ffff207224 */ /* 0x000fe200078e00ff */
[----:B------:R-:W-:Y:S01]  /*2160*/  CS2R R30, SRZ ;  /* 0x00000000001e7805 */ /* 0x000fe2000001ff00 */
[----:B------:R-:W-:Y:S01]  /*2170*/  IMAD.U32 R18, RZ, RZ, UR4 ;  /* 0x00000004ff127e24 */ /* 0x000fe2000f8e00ff */
[----:B------:R-:W-:Y:S06]  /*2180*/  @!P1 BRA `(.L_x_17) ;  /* 0x0000000000a09947 */ /* 0x000fec0003800000 */
[----:B------:R-:W-:-:S13]  /*2190*/  ISETP.NE.AND P1, PT, R36, 0x3, PT ;  /* 0x000000032400780c */ /* 0x000fda0003f25270 */
[----:B------:R-:W-:Y:S05]  /*21a0*/  @!P1 BRA `(.L_x_18) ;  /* 0x0000000000049947 */ /* 0x000fea0003800000 */
[----:B------:R-:W-:Y:S01]  /*21b0*/  BPT.TRAP 0x1 ;  /* 0x000000040000795c */ /* 0x000fe20000300000 */
.L_x_18:
[----:B------:R-:W-:Y:S01]  /*21c0*/  ULEA UR6, UR5, UR12, 0x3 ;  /* 0x0000000c05067291 */ /* 0x000fe2000f8e183f */
[----:B0-----:R-:W-:-:S05]  /*21d0*/  IMAD.U32 R15, RZ, RZ, UR4 ;  /* 0x00000004ff0f7e24 */ /* 0x001fca000f8e00ff */
[----:B------:R-:W-:-:S04]  /*21e0*/  SHF.L.U32 R15, R15, 0x1f, RZ ;  /* 0x0000001f0f0f7819 */ /* 0x000fc800000006ff */
[----:B------:R0:W1:Y:S01]  /*21f0*/  SYNCS.PHASECHK.TRANS64.TRYWAIT P0, [UR6], R15 ;  /* 0x0000000fff0075a7 */ /* 0x0000620008000146 */
[----:B------:R-:W-:Y:S05]  /*2200*/  @!P1 BRA `(.L_x_19) ;  /* 0x0000000000049947 */ /* 0x000fea0003800000 */
[----:B------:R-:W-:Y:S01]  /*2210*/  BPT.TRAP 0x1 ;  /* 0x000000040000795c */ /* 0x000fe20000300000 */
.L_x_19:
[----:B-1----:R-:W-:Y:S05]  /*2220*/  @P0 BRA `(.L_x_20) ;  /* 0x0000000000080947 */ /* 0x002fea0003800000 */
[----:B------:R-:W1:Y:S02]  /*2230*/  SYNCS.PHASECHK.TRANS64.TRYWAIT P0, [UR6], R15 ;  /* 0x0000000fff0075a7 */ /* 0x000e640008000146 */
[----:B-1----:R-:W-:Y:S05]  /*2240*/  @!P0 BRA `(.L_x_21) ;  /* 0x0000002400d88947 */ /* 0x002fea0003800000 */
.L_x_20:
[----:B------:R-:W-:Y:S01]  /*2250*/  ULDC UR6, c[0x0][0x50c] ;  /* 0x0001430000067ab9 */ /* 0x000fe20000000800 */
[----:B------:R-:W-:Y:S01]  /*2260*/  ULEA UR8, UR5, UR15, 0x7 ;  /* 0x0000000f05087291 */ /* 0x000fe2000f8e383f */
[----:B------:R-:W-:Y:S01]  /*2270*/  WARPGROUP.ARRIVE ;  /* 0x00000000000079c5 */ /* 0x000fe20000000000 */
[----:B------:R-:W-:Y:S01]  /*2280*/  UISETP.NE.AND UP0, UPT, UR6, 0x1, UPT ;  /* 0x000000010600788c */ /* 0x000fe2000bf05270 */
[----:B------:R-:W-:Y:S01]  /*2290*/  CS2R R26, SRZ ;  /* 0x00000000001a7805 */ /* 0x000fe2000001ff00 */
[----:B------:R-:W-:Y:S01]  /*22a0*/  ULEA UR10, UR5, UR16, 0x4 ;  /* 0x00000010050a7291 */ /* 0x000fe2000f8e203f */
[----:B------:R-:W-:Y:S01]  /*22b0*/  IMAD.MOV.U32 R25, RZ, RZ, RZ ;  /* 0x000000ffff197224 */ /* 0x000fe200078e00ff */
[----:B------:R-:W-:Y:S01]  /*22c0*/  USEL UR7, URZ, 0x1, UP0 ;  /* 0x000000013f077887 */ /* 0x000fe20008000000 */
[----:B------:R-:W-:Y:S01]  /*22d0*/  IMAD.MOV.U32 R32, RZ, RZ, RZ ;  /* 0x000000ffff207224 */ /* 0x000fe200078e00ff */
[----:B------:R-:W-:Y:S01]  /*22e0*/  UMOV UR9, 0xc0000010 ;  /* 0xc000001000097882 */ /* 0x000fe20000000000 */
[----:B------:R-:W-:Y:S01]  /*22f0*/  UMOV UR11, 0xc0000000 ;  /* 0xc0000000000b7882 */ /* 0x000fe20000000000 */
[----:B------:R-:W-:-:S02]  /*2300*/  UMOV UR6, 0x1 ;  /* 0x0000000100067882 */ /* 0x000fc40000000000 */
[----:B------:R-:W-:Y:S01]  /*2310*/  ISETP.NE.AND P0, PT, RZ, UR7, PT ;  /* 0x00000007ff007c0c */ /* 0x000fe2000bf05270 */
[----:B------:R-:W-:-:S12]  /*2320*/  QGMMA.64x8x32.F32.E4M3.E4M3 R28, gdesc[UR8], RZ, !UPT, gsb0 ;  /* 0x00000000081c79f3 */ /* 0x000fd8000c0008ff */
[----:B------:R-:W-:Y:S05]  /*2330*/  @!P0 BRA `(.L_x_22) ;  /* 0x0000000000188947 */ /* 0x000fea0003800000 */
[----:B------:R-:W-:Y:S02]  /*2340*/  WARPGROUP.DEPBAR.LE gsb0, 0x0 ;  /* 0x00008000000079c5 */ /* 0x000fe40000010000 */
[----:B------:R-:W-:-:S01]  /*2350*/  FADD R27, RZ, R28 ;  /* 0x0000001cff1b7221 */ /* 0x000fc20000000000 */
[----:B------:R-:W-:Y:S01]  /*2360*/  FADD R32, RZ, R29 ;  /* 0x0000001dff207221 */ /* 0x000fe20000000000 */
[----:B------:R-:W-:-:S01]  /*2370*/  FADD R25, RZ, R30 ;  /* 0x0000001eff197221 */ /* 0x000fc20000000000 */
[----:B------:R-:W-:Y:S01]  /*2380*/  FADD R26, RZ, R31 ;  /* 0x0000001fff1a7221 */ /* 0x000fe20000000000 */
[----:B------:R-:W-:-:S06]  /*2390*/  UMOV UR6, URZ ;  /* 0x0000003f00067c82 */ /* 0x000fcc0008000000 */
.L_x_22:
[----:B------:R-:W-:-:S04]  /*23a0*/  UIADD3 UR17, UR5, 0x1, URZ ;  /* 0x0000000105117890 */ /* 0x000fc8000fffe03f */
[----:B------:R-:W-:-:S04]  /*23b0*/  UISETP.NE.AND UP0, UPT, UR17, 0x64, UPT ;  /* 0x000000641100788c */ /* 0x000fc8000bf05270 */
[----:B------:R-:W-:Y:S02]  /*23c0*/  USEL UR8, URZ, 0x1, UP0 ;  /* 0x000000013f087887 */ /* 0x000fe40008000000 */
[----:B------:R-:W-:Y:S02]  /*23d0*/  USEL UR17, UR17, URZ, UP0 ;  /* 0x0000003f11117287 */ /* 0x000fe40008000000 */
[----:B------:R-:W-:-:S06]  /*23e0*/  ULOP3.LUT UR8, UR4, UR8, URZ, 0x3c, !UPT ;  /* 0x0000000804087292 */ /* 0x000fcc000f8e3c3f */
[----:B------:R-:W-:Y:S01]  /*23f0*/  IMAD.U32 R18, RZ, RZ, UR8 ;  /* 0x00000008ff127e24 */ /* 0x000fe2000f8e00ff */
[----:B------:R-:W-:-:S06]  /*2400*/  UMOV UR8, 0x1 ;  /* 0x0000000100087882 */ /* 0x000fcc0000000000 */
.L_x_17:
[----:B------:R-:W-:-:S06]  /*2410*/  UISETP.GE.AND UP0, UPT, UR13, 0x1, UPT ;  /* 0x000000010d00788c */ /* 0x000fcc000bf06270 */
[----:B------:R-:W-:-:S13]  /*2420*/  PLOP3.LUT P0, PT, PT, PT, UP0, 0x80, 0x0 ;  /* 0x000000000000781c */ /* 0x000fda0003f0f008 */
[----:B------:R-:W-:Y:S05]  /*2430*/  @!P0 BRA `(.L_x_23) ;  /* 0x0000000000e08947 */ /* 0x000fea0003800000 */
[----:B01----:R-:W-:Y:S01]  /*2440*/  IMAD.U32 R15, RZ, RZ, UR13 ;  /* 0x0000000dff0f7e24 */ /* 0x003fe2000f8e00ff */
[----:B------:R-:W-:Y:S01]  /*2450*/  UMOV UR20, UR5 ;  /* 0x0000000500147c82 */ /* 0x000fe20008000000 */
[----:B------:R-:W-:-:S05]  /*2460*/  ULDC UR25, c[0x0][0x50c] ;  /* 0x0001430000197ab9 */ /* 0x000fca0000000800 */
.L_x_31:
[----:B------:R-:W-:-:S13]  /*2470*/  ISETP.NE.AND P1, PT, R36, 0x3, PT ;  /* 0x000000032400780c */ /* 0x000fda0003f25270 */
[----:B01----:R-:W-:Y:S05]  /*2480*/  @!P1 BRA `(.L_x_24) ;  /* 0x0000000000049947 */ /* 0x003fea0003800000 */
[----:B------:R-:W-:Y:S01]  /*2490*/  BPT.TRAP 0x1 ;  /* 0x000000040000795c */ /* 0x000fe20000300000 */
.L_x_24:
[----:B------:R-:W-:Y:S01]  /*24a0*/  ULEA UR9, UR17, UR12, 0x3 ;  /* 0x0000000c11097291 */ /* 0x000fe2000f8e183f */
[----:B------:R-:W-:-:S08]  /*24b0*/  SHF.L.U32 R16, R18, 0x1f, RZ ;  /* 0x0000001f12107819 */ /* 0x000fd000000006ff */
[----:B------:R0:W1:Y:S01]  /*24c0*/  SYNCS.PHASECHK.TRANS64.TRYWAIT P0, [UR9], R16 ;  /* 0x00000010ff0075a7 */ /* 0x0000620008000149 */
[----:B------:R-:W-:Y:S05]  /*24d0*/  @!P1 BRA `(.L_x_25) ;  /* 0x0000000000049947 */ /* 0x000fea0003800000 */
[----:B------:R-:W-:Y:S01]  /*24e0*/  BPT.TRAP 0x1 ;  /* 0x000000040000795c */ /* 0x000fe20000300000 */
.L_x_25:
[----:B-1----:R-:W-:Y:S05]  /*24f0*/  @P0 BRA `(.L_x_26) ;  /* 0x0000000000080947 */ /* 0x002fea0003800000 */
[----:B------:R-:W1:Y:S02]  /*2500*/  SYNCS.PHASECHK.TRANS64.TRYWAIT P0, [UR9], R16 ;  /* 0x00000010ff0075a7 */ /* 0x000e640008000149 */
[----:B-1----:R-:W-:Y:S05]  /*2510*/  @!P0 BRA `(.L_x_27) ;  /* 0x00000024003c8947 */ /* 0x002fea0003800000 */
.L_x_26:
[----:B------:R-:W-:Y:S01]  /*2520*/  UISETP.NE.AND UP0, UPT, UR7, URZ, UPT ;  /* 0x0000003f0700728c */ /* 0x000fe2000bf05270 */
[----:B------:R-:W-:Y:S01]  /*2530*/  WARPGROUP.ARRIVE ;  /* 0x00000000000079c5 */ /* 0x000fe20000000000 */
[----:B------:R-:W-:Y:S02]  /*2540*/  ULEA UR10, UR17, UR16, 0x4 ;  /* 0x00000010110a7291 */ /* 0x000fe4000f8e203f */
[----:B------:R-:W-:Y:S01]  /*2550*/  USEL UR8, UR8, URZ, !UP0 ;  /* 0x0000003f08087287 */ /* 0x000fe2000c000000 */
[----:B------:R-:W-:Y:S01]  /*2560*/  UMOV UR9, 0xc0000010 ;  /* 0xc000001000097882 */ /* 0x000fe20000000000 */
[----:B------:R-:W-:Y:S02]  /*2570*/  UMOV UR11, 0xc0000000 ;  /* 0xc0000000000b7882 */ /* 0x000fe40000000000 */
[----:B------:R-:W-:Y:S02]  /*2580*/  UISETP.NE.U32.AND UP0, UPT, UR8, URZ, UPT ;  /* 0x0000003f0800728c */ /* 0x000fe4000bf05070 */
[----:B------:R-:W-:-:S02]  /*2590*/  ULEA UR8, UR17, UR15, 0x7 ;  /* 0x0000000f11087291 */ /* 0x000fc4000f8e383f */
[----:B------:R-:W-:-:S07]  /*25a0*/  UIADD3 UR6, UR6, 0x1, URZ ;  /* 0x0000000106067890 */ /* 0x000fce000fffe03f */
[----:B------:R-:W-:Y:S01]  /*25b0*/  QGMMA.64x8x32.F32.E4M3.E4M3 R28, gdesc[UR8], R28, UP0, gsb0 ;  /* 0x00000000081c79f3 */ /* 0x000fe2000b80081c */
[----:B------:R-:W-:-:S04]  /*25c0*/  UISETP.NE.AND UP0, UPT, UR6, UR25, UPT ;  /* 0x000000190600728c */ /* 0x000fc8000bf05270 */
[----:B------:R-:W-:-:S06]  /*25d0*/  USEL UR7, URZ, 0x1, UP0 ;  /* 0x000000013f077887 */ /* 0x000fcc0008000000 */
[----:B------:R-:W-:Y:S01]  /*25e0*/  ISETP.NE.AND P0, PT, RZ, UR7, PT ;  /* 0x00000007ff007c0c */ /* 0x000fe2000bf05270 */
[----:B------:R-:W-:-:S12]  /*25f0*/  WARPGROUP.DEPBAR.LE gsb0, 0x1 ;  /* 0x00008000000079c5 */ /* 0x000fd80000010100 */
[----:B------:R-:W-:Y:S05]  /*2600*/  @!P0 BRA `(.L_x_28) ;  /* 0x0000000000188947 */ /* 0x000fea0003800000 */
[----:B------:R-:W-:Y:S02]  /*2610*/  WARPGROUP.DEPBAR.LE gsb0, 0x0 ;  /* 0x00008000000079c5 */ /* 0x000fe40000010000 */
[----:B------:R-:W-:-:S01]  /*2620*/  FADD R27, R28, R27 ;  /* 0x0000001b1c1b7221 */ /* 0x000fc20000000000 */
[----:B------:R-:W-:Y:S01]  /*2630*/  FADD R32, R29, R32 ;  /* 0x000000201d207221 */ /* 0x000fe20000000000 */
[----:B------:R-:W-:-:S01]  /*2640*/  FADD R25, R30, R25 ;  /* 0x000000191e197221 */ /* 0x000fc20000000000 */
[----:B------:R-:W-:Y:S01]  /*2650*/  FADD R26, R26, R31 ;  /* 0x0000001f1a1a7221 */ /* 0x000fe20000000000 */
[----:B------:R-:W-:-:S06]  /*2660*/  UMOV UR6, URZ ;  /* 0x0000003f00067c82 */ /* 0x000fcc0008000000 */
.L_x_28:
[----:B------:R-:W-:Y:S05]  /*2670*/  @!P1 BRA `(.L_x_29) ;  /* 0x0000000000049947 */ /* 0x000fea0003800000 */
[----:B------:R-:W-:Y:S01]  /*2680*/  BPT.TRAP 0x1 ;  /* 0x000000040000795c */ /* 0x000fe20000300000 */
.L_x_29:
[----:B------:R-:W-:Y:S01]  /*2690*/  ULEA UR8, UR20, UR12, 0x3 ;  /* 0x0000000c14087291 */ /* 0x000fe2000f8e183f */
[----:B------:R-:W-:-:S03]  /*26a0*/  ISETP.GT.U32.AND P0, PT, R0, 0x1, PT ;  /* 0x000000010000780c */ /* 0x000fc60003f04070 */
[----:B------:R-:W-:-:S04]  /*26b0*/  UIADD3 UR8, UR8, 0x320, URZ ;  /* 0x0000032008087890 */ /* 0x000fc8000fffe03f */
[----:B------:R-:W-:-:S09]  /*26c0*/  UPRMT UR8, URZ, 0x654, UR8 ;  /* 0x000006543f087896 */ /* 0x000fd20008000008 */
[----:B------:R-:W-:Y:S01]  /*26d0*/  SYNCS.ARRIVE.TRANS64.RED.A1T0 RZ, [UR8], RZ ;  /* 0x000000ffffff79a7 */ /* 0x000fe20008100408 */
[----:B------:R-:W-:Y:S05]  /*26e0*/  @P0 BRA `(.L_x_30) ;  /* 0x0000000000040947 */ /* 0x000fea0003800000 */
[----:B------:R-:W-:Y:S01]  /*26f0*/  BPT.TRAP 0x1 ;  /* 0x000000040000795c */ /* 0x000fe20000300000 */
.L_x_30:
[----:B------:R-:W-:Y:S01]  /*2700*/  UIADD3 UR17, UR17, 0x1, URZ ;  /* 0x0000000111117890 */ /* 0x000fe2000fffe03f */
[C---:B------:R-:W-:Y:S01]  /*2710*/  ISETP.GT.AND P0, PT, R15.reuse, 0x1, PT ;  /* 0x000000010f00780c */ /* 0x040fe20003f04270 */
[----:B------:R-:W-:Y:S01]  /*2720*/  UIADD3 UR20, UR20, 0x1, URZ ;  /* 0x0000000114147890 */ /* 0x000fe2000fffe03f */
[----:B------:R-:W-:Y:S01]  /*2730*/  VIADD R15, R15, 0xffffffff ;  /* 0xffffffff0f0f7836 */ /* 0x000fe20000000000 */
[----:B------:R-:W-:Y:S02]  /*2740*/  UISETP.NE.AND UP0, UPT, UR17, 0x64, UPT ;  /* 0x000000641100788c */ /* 0x000fe4000bf05270 */
[----:B------:R-:W-:Y:S02]  /*2750*/  UISETP.NE.AND UP1, UPT, UR20, 0x64, UPT ;  /* 0x000000641400788c */ /* 0x000fe4000bf25270 */
[----:B------:R-:W-:Y:S02]  /*2760*/  USEL UR8, URZ, 0x1, UP0 ;  /* 0x000000013f087887 */ /* 0x000fe40008000000 */
[----:B------:R-:W-:-:S02]  /*2770*/  USEL UR17, UR17, URZ, UP0 ;  /* 0x0000003f11117287 */ /* 0x000fc40008000000 */
[----:B------:R-:W-:Y:S02]  /*2780*/  USEL UR20, UR20, URZ, UP1 ;  /* 0x0000003f14147287 */ /* 0x000fe40008800000 */
[----:B------:R-:W-:Y:S01]  /*2790*/  LOP3.LUT R18, R18, UR8, RZ, 0x3c, !PT ;  /* 0x0000000812127c12 */ /* 0x000fe2000f8e3cff */
[----:B------:R-:W-:Y:S01]  /*27a0*/  UMOV UR8, 0x1 ;  /* 0x0000000100087882 */ /* 0x000fe20000000000 */
[----:B------:R-:W-:Y:S08]  /*27b0*/  @P0 BRA `(.L_x_31) ;  /* 0xfffffffc002c0947 */ /* 0x000ff0000383ffff */
.L_x_23:
[----:B------:R-:W-:Y:S01]  /*27c0*/  UISETP.NE.AND UP0, UPT, UR6, URZ, UPT ;  /* 0x0000003f0600728c */ /* 0x000fe2000bf05270 */
[----:B01----:R-:W0:Y:S01]  /*27d0*/  LDC R15, c[0x0][0x28c] ;  /* 0x0000a300ff0f7b82 */ /* 0x003e220000000800 */
[----:B------:R-:W-:Y:S02]  /*27e0*/  IMAD.U32 R16, RZ, RZ, UR24 ;  /* 0x00000018ff107e24 */ /* 0x000fe4000f8e00ff */
[----:B------:R-:W-:-:S06]  /*27f0*/  USEL UR6, URZ, 0x1, !UP0 ;  /* 0x000000013f067887 */ /* 0x000fcc000c000000 */
[----:B------:R-:W-:-:S13]  /*2800*/  ISETP.NE.AND P0, PT, RZ, UR6, PT ;  /* 0x00000006ff007c0c */ /* 0x000fda000bf05270 */
[----:B------:R-:W-:Y:S05]  /*2810*/  @!P0 BRA `(.L_x_32) ;  /* 0x0000000000148947 */ /* 0x000fea0003800000 */
[----:B------:R-:W-:Y:S02]  /*2820*/  WARPGROUP.DEPBAR.LE gsb0, 0x0 ;  /* 0x00008000000079c5 */ /* 0x000fe40000010000 */
[----:B------:R-:W-:Y:S01]  /*2830*/  FADD R27, R28, R27 ;  /* 0x0000001b1c1b7221 */ /* 0x000fe20000000000 */
[----:B------:R-:W-:Y:S01]  /*2840*/  FADD R32, R29, R32 ;  /* 0x000000201d207221 */ /* 0x000fe20000000000 */
[----:B------:R-:W-:Y:S01]  /*2850*/  FADD R25, R30, R25 ;  /* 0x000000191e197221 */ /* 0x000fe20000000000 */
[----:B------:R-:W-:-:S07]  /*2860*/  FADD R26, R26, R31 ;  /* 0x0000001f1a1a7221 */ /* 0x000fce0000000000 */
.L_x_32:
[----:B0-----:R-:W-:Y:S01]  /*2870*/  ISETP.GE.AND P0, PT, R15, 0x1, PT ;  /* 0x000000010f00780c */ /* 0x001fe20003f06270 */
[----:B------:R0:W-:Y:S01]  /*2880*/  SYNCS.ARRIVE.TRANS64.A1T0 RZ, [R16+UR21], RZ ;  /* 0x000000ff10ff79a7 */ /* 0x0001e20008100015 */
[----:B------:R-:W-:-:S11]  /*2890*/  WARPGROUP.DEPBAR.LE gsb0, 0x0 ;  /* 0x00008000000079c5 */ /* 0x000fd60000010000 */
[----:B------:R-:W-:Y:S05]  /*28a0*/  @!P0 BRA `(.L_x_33) ;  /* 0x0000000000388947 */ /* 0x000fea0003800000 */
[----:B------:R-:W-:-:S13]  /*28b0*/  ISETP.NE.AND P0, PT, R36, 0x3, PT ;  /* 0x000000032400780c */ /* 0x000fda0003f05270 */
[----:B------:R-:W-:Y:S05]  /*28c0*/  @!P0 BRA `(.L_x_34) ;  /* 0x0000000000048947 */ /* 0x000fea0003800000 */
[----:B------:R-:W-:Y:S01]  /*28d0*/  BPT.TRAP 0x1 ;  /* 0x000000040000795c */ /* 0x000fe20000300000 */
.L_x_34:
[----:B------:R-:W-:Y:S01]  /*28e0*/  UIADD3 UR8, UR13, UR5, URZ ;  /* 0x000000050d087290 */ /* 0x000fe2000fffe03f */
[----:B------:R-:W-:-:S03]  /*28f0*/  ISETP.GT.U32.AND P0, PT, R0, 0x1, PT ;  /* 0x000000010000780c */ /* 0x000fc60003f04070 */
[----:B------:R-:W-:-:S04]  /*2900*/  UIMAD.WIDE.U32 UR6, UR8, 0x51eb851f, URZ ;  /* 0x51eb851f080678a5 */ /* 0x000fc8000f8e003f */
[----:B------:R-:W-:-:S04]  /*2910*/  USHF.R.U32.HI UR6, URZ, 0x5, UR7 ;  /* 0x000000053f067899 */ /* 0x000fc80008011607 */
[----:B------:R-:W-:-:S04]  /*2920*/  UIMAD UR8, UR6, -0x64, UR8 ;  /* 0xffffff9c060878a4 */ /* 0x000fc8000f8e0208 */
[----:B------:R-:W-:-:S04]  /*2930*/  ULEA UR8, UR8, UR12, 0x3 ;  /* 0x0000000c08087291 */ /* 0x000fc8000f8e183f */
[----:B------:R-:W-:-:S04]  /*2940*/  UIADD3 UR8, UR8, 0x320, URZ ;  /* 0x0000032008087890 */ /* 0x000fc8000fffe03f */
[----:B------:R-:W-:-:S09]  /*2950*/  UPRMT UR8, URZ, 0x654, UR8 ;  /* 0x000006543f087896 */ /* 0x000fd20008000008 */
[----:B------:R-:W-:Y:S01]  /*2960*/  SYNCS.ARRIVE.TRANS64.RED.A1T0 RZ, [UR8], RZ ;  /* 0x000000ffffff79a7 */ /* 0x000fe20008100408 */
[----:B------:R-:W-:Y:S05]  /*2970*/  @P0 BRA `(.L_x_33) ;  /* 0x0000000000040947 */ /* 0x000fea0003800000 */
[----:B------:R-:W-:Y:S01]  /*2980*/  BPT.TRAP 0x1 ;  /* 0x000000040000795c */ /* 0x000fe20000300000 */
.L_x_33:
[----:B------:R-:W-:Y:S01]  /*2990*/  SHF.L.U32 R15, R37, 0x1f, RZ ;  /* 0x0000001f250f7819 */ /* 0x000fe200000006ff */
[----:B------:R-:W-:Y:S01]  /*29a0*/  UIADD3 UR5, UR22, UR5, URZ ;  /* 0x0000000516057290 */ /* 0x000fe2000fffe03f */
[----:B------:R-:W1:Y:S01]  /*29b0*/  LDC R30, c[0x0][0x288] ;  /* 0x0000a200ff1e7b82 */ /* 0x000e620000000800 */
[----:B------:R-:W-:Y:S01]  /*29c0*/  UISETP.GE.U32.AND UP1, UPT, UR22, 0x64, UPT ;  /* 0x000000641600788c */ /* 0x000fe2000bf26070 */
[----:B------:R-:W-:Y:S01]  /*29d0*/  IMAD.SHL.U32 R18, R13, 0x2, RZ ;  /* 0x000000020d127824 */ /* 0x000fe200078e00ff */
[----:B------:R-:W-:Y:S02]  /*29e0*/  UISETP.GT.U32.AND UP0, UPT, UR5, 0x63, UPT ;  /* 0x000000630500788c */ /* 0x000fe4000bf04070 */
[----:B------:R-:W-:Y:S02]  /*29f0*/  UIMAD.WIDE.U32 UR6, UR5, 0x51eb851f, URZ ;  /* 0x51eb851f050678a5 */ /* 0x000fe4000f8e003f */
[----:B------:R-:W-:Y:S01]  /*2a00*/  UISETP.LT.U32.AND UP0, UPT, UR22, 0x64, UP0 ;  /* 0x000000641600788c */ /* 0x000fe20008701070 */
[----:B------:R-:W2:Y:S01]  /*2a10*/  SYNCS.PHASECHK.TRANS64.TRYWAIT P0, [UR23+0x8], R15 ;  /* 0x0000080fff0075a7 */ /* 0x000ea20008000157 */
[----:B------:R-:W-:Y:S01]  /*2a20*/  USHF.R.U32.HI UR6, URZ, 0x5, UR7 ;  /* 0x000000053f067899 */ /* 0x000fe20008011607 */
[----:B------:R-:W-:Y:S01]  /*2a30*/  SHF.R.S32.HI R19, RZ, 0x1f, R18 ;  /* 0x0000001fff137819 */ /* 0x000fe20000011412 */
[----:B------:R-:W-:-:S02]  /*2a40*/  USEL UR8, URZ, 0x1, !UP0 ;  /* 0x000000013f087887 */ /* 0x000fc4000c000000 */
[----:B------:R-:W-:Y:S02]  /*2a50*/  UIMAD UR5, UR6, -0x64, UR5 ;  /* 0xffffff9c060578a4 */ /* 0x000fe4000f8e0205 */
[----:B------:R-:W-:-:S04]  /*2a60*/  ULOP3.LUT UR4, UR4, UR8, URZ, 0x3c, !UPT ;  /* 0x0000000804047292 */ /* 0x000fc8000f8e3c3f */
[----:B------:R-:W-:Y:S01]  /*2a70*/  @UP1 ULOP3.LUT UR4, UR4, 0x1, UR6, 0x78, !UPT ;  /* 0x0000000104041892 */ /* 0x000fe2000f8e7806 */
[----:B-12---:R-:W-:Y:S11]  /*2a80*/  @!P0 BRA `(.L_x_35) ;  /* 0x0000001c00f88947 */ /* 0x006ff60003800000 */
.L_x_72:
[----:B------:R-:W-:Y:S01]  /*2a90*/  IMAD.SHL.U32 R20, R5, 0x40, RZ ;  /* 0x0000004005147824 */ /* 0x000fe200078e00ff */
[----:B------:R-:W-:Y:S01]  /*2aa0*/  ULDC UR8, c[0x0][0x284] ;  /* 0x0000a10000087ab9 */ /* 0x000fe20000000800 */
[----:B0-----:R-:W-:Y:S01]  /*2ab0*/  IMAD.SHL.U32 R15, R4, 0x8, RZ ;  /* 0x00000008040f7824 */ /* 0x001fe200078e00ff */
[----:B------:R-:W-:Y:S01]  /*2ac0*/  SHF.R.S32.HI R33, RZ, 0x1f, R14 ;  /* 0x0000001fff217819 */ /* 0x000fe2000001140e */
[----:B------:R-:W-:Y:S01]  /*2ad0*/  ULDC.64 UR6, c[0x0][0x5d0] ;  /* 0x0001740000067ab9 */ /* 0x000fe20000000a00 */
[----:B------:R-:W-:Y:S01]  /*2ae0*/  ISETP.GE.AND P0, PT, R20, UR8, PT ;  /* 0x0000000814007c0c */ /* 0x000fe2000bf06270 */
[----:B------:R-:W-:Y:S01]  /*2af0*/  IMAD.WIDE.U32 R16, R14, UR6, R18 ;  /* 0x000000060e107c25 */ /* 0x000fe2000f8e0012 */
[----:B------:R-:W-:Y:S02]  /*2b00*/  SHF.R.S32.HI R31, RZ, 0x1f, R15 ;  /* 0x0000001fff1f7819 */ /* 0x000fe4000001140f */
[----:B------:R-:W-:Y:S01]  /*2b10*/  ISETP.GE.OR P0, PT, R15, R30, P0 ;  /* 0x0000001e0f00720c */ /* 0x000fe20000706670 */
[----:B------:R-:W-:Y:S01]  /*2b20*/  IMAD R21, R33, UR6, RZ ;  /* 0x0000000621157c24 */ /* 0x000fe2000f8e02ff */
[----:B------:R-:W-:-:S03]  /*2b30*/  IADD3 R20, P1, R15, R16, RZ ;  /* 0x000000100f147210 */ /* 0x000fc60007f3e0ff */
[----:B------:R-:W-:-:S05]  /*2b40*/  IMAD R21, R14, UR7, R21 ;  /* 0x000000070e157c24 */ /* 0x000fca000f8e0215 */
[----:B------:R-:W-:-:S03]  /*2b50*/  IADD3.X R21, R31, R17, R21, P1, !PT ;  /* 0x000000111f157210 */ /* 0x000fc60000ffe415 */
[----:B------:R-:W-:Y:S05]  /*2b60*/  @P0 BRA `(.L_x_36) ;  /* 0x0000000400d80947 */ /* 0x000fea0003800000 */
[----:B------:R-:W0:Y:S01]  /*2b70*/  LDC.64 R28, c[0x0][0x5c8] ;  /* 0x00017200ff1c7b82 */ /* 0x000e220000000a00 */
[----:B------:R-:W-:Y:S01]  /*2b80*/  IMAD.WIDE R16, R5, 0x40, R2 ;  /* 0x0000004005107825 */ /* 0x000fe200078e0202 */
[----:B------:R-:W-:Y:S01]  /*2b90*/  ULDC.64 UR6, c[0x0][0x5c0] ;  /* 0x0001700000067ab9 */ /* 0x000fe20000000a00 */
[----:B------:R-:W-:Y:S02]  /*2ba0*/  BSSY B0, `(.L_x_36) ;  /* 0x0000072000007945 */ /* 0x000fe40003800000 */
[-C--:B0-----:R-:W-:Y:S02]  /*2bb0*/  IMAD R22, R17, R28.reuse, RZ ;  /* 0x0000001c11167224 */ /* 0x081fe400078e02ff */
[----:B------:R-:W-:-:S04]  /*2bc0*/  IMAD.WIDE.U32 R20, R16, R28, R20 ;  /* 0x0000001c10147225 */ /* 0x000fc800078e0014 */
[----:B------:R-:W-:Y:S01]  /*2bd0*/  IMAD R23, R16, R29, R22 ;  /* 0x0000001d10177224 */ /* 0x000fe200078e0216 */
[----:B------:R-:W-:Y:S02]  /*2be0*/  LEA R22, P0, R28, R20, 0x3 ;  /* 0x000000141c167211 */ /* 0x000fe400078018ff */
[----:B------:R-:W-:Y:S01]  /*2bf0*/  IADD3 R20, P1, R20, UR6, RZ ;  /* 0x0000000614147c10 */ /* 0x000fe2000ff3e0ff */
[----:B------:R-:W-:Y:S01]  /*2c00*/  IMAD.IADD R21, R21, 0x1, R23 ;  /* 0x0000000115157824 */ /* 0x000fe200078e0217 */
[----:B------:R-:W-:-:S04]  /*2c10*/  IADD3 R22, P3, R22, UR6, RZ ;  /* 0x0000000616167c10 */ /* 0x000fc8000ff7e0ff */
[----:B------:R-:W-:Y:S01]  /*2c20*/  LEA.HI.X R23, R28, R21, R29, 0x3, P0 ;  /* 0x000000151c177211 */ /* 0x000fe200000f1c1d */
[----:B------:R-:W-:Y:S01]  /*2c30*/  IMAD R29, R13, -0x2, R30 ;  /* 0xfffffffe0d1d7824 */ /* 0x000fe200078e021e */
[----:B---3-5:R-:W-:Y:S02]  /*2c40*/  FSETP.NEU.AND P0, PT, R12, RZ, PT ;  /* 0x000000ff0c00720b */ /* 0x028fe40003f0d000 */
[----:B------:R-:W-:Y:S01]  /*2c50*/  IADD3.X R21, R21, UR7, RZ, P1, !PT ;  /* 0x0000000715157c10 */ /* 0x000fe20008ffe4ff */
[----:B------:R-:W-:Y:S01]  /*2c60*/  IMAD.IADD R30, R29, 0x1, -R15 ;  /* 0x000000011d1e7824 */ /* 0x000fe200078e0a0f */
[----:B------:R-:W-:-:S09]  /*2c70*/  IADD3.X R23, R23, UR7, RZ, P3, !PT ;  /* 0x0000000717177c10 */ /* 0x000fd20009ffe4ff */
[----:B------:R-:W-:Y:S05]  /*2c80*/  @!P0 BRA `(.L_x_37) ;  /* 0x00000004003c8947 */ /* 0x000fea0003800000 */
[----:B------:R-:W-:Y:S01]  /*2c90*/  ULDC.64 UR6, c[0x0][0x5b8] ;  /* 0x00016e0000067ab9 */ /* 0x000fe20000000a00 */
[----:B------:R-:W-:Y:S01]  /*2ca0*/  IMAD R28, R5, -0x40, R24 ;  /* 0xffffffc0051c7824 */ /* 0x000fe200078e0218 */
[----:B------:R-:W-:Y:S01]  /*2cb0*/  ULDC.64 UR8, c[0x0][0x5a8] ;  /* 0x00016a0000087ab9 */ /* 0x000fe20000000a00 */
[----:B------:R-:W-:Y:S01]  /*2cc0*/  IMAD.WIDE.U32 R18, R14, UR6, R18 ;  /* 0x000000060e127c25 */ /* 0x000fe2000f8e0012 */
[----:B------:R-:W-:Y:S03]  /*2cd0*/  BSSY B1, `(.L_x_38) ;  /* 0x0000011000017945 */ /* 0x000fe60003800000 */
[----:B------:R-:W-:Y:S01]  /*2ce0*/  IMAD R33, R33, UR6, RZ ;  /* 0x0000000621217c24 */ /* 0x000fe2000f8e02ff */
[----:B------:R-:W-:Y:S01]  /*2cf0*/  IADD3 R18, P0, R15, R18, RZ ;  /* 0x000000120f127210 */ /* 0x000fe20007f1e0ff */
[----:B------:R-:W-:Y:S02]  /*2d00*/  IMAD R29, R4, -0x8, R29 ;  /* 0xfffffff8041d7824 */ /* 0x000fe400078e021d */
[----:B------:R-:W-:Y:S01]  /*2d10*/  IMAD R33, R14, UR7, R33 ;  /* 0x000000070e217c24 */ /* 0x000fe2000f8e0221 */
[----:B------:R-:W-:-:S02]  /*2d20*/  ULDC.64 UR6, c[0x0][0x5b0] ;  /* 0x00016c0000067ab9 */ /* 0x000fc40000000a00 */
[----:B------:R-:W-:Y:S02]  /*2d30*/  IMAD R5, R17, UR6, RZ ;  /* 0x0000000611057c24 */ /* 0x000fe4000f8e02ff */
[----:B------:R-:W-:Y:S02]  /*2d40*/  IADD3.X R19, R31, R19, R33, P0, !PT ;  /* 0x000000131f137210 */ /* 0x000fe400007fe421 */
[----:B------:R-:W-:Y:S01]  /*2d50*/  ISETP.GE.AND P0, PT, R28, 0x1, PT ;  /* 0x000000011c00780c */ /* 0x000fe20003f06270 */
[C---:B------:R-:W-:Y:S02]  /*2d60*/  IMAD R5, R16.reuse, UR7, R5 ;  /* 0x0000000710057c24 */ /* 0x040fe4000f8e0205 */
[----:B------:R-:W-:Y:S01]  /*2d70*/  IMAD.WIDE.U32 R14, R16, UR6, R18 ;  /* 0x00000006100e7c25 */ /* 0x000fe2000f8e0012 */
[----:B------:R-:W-:Y:S02]  /*2d80*/  ISETP.LT.OR P1, PT, R29, 0x1, !P0 ;  /* 0x000000011d00780c */ /* 0x000fe40004721670 */
[----:B------:R-:W-:-:S02]  /*2d90*/  IADD3 R4, P3, R14, UR8, RZ ;  /* 0x000000080e047c10 */ /* 0x000fc4000ff7e0ff */
[----:B------:R-:W-:Y:S02]  /*2da0*/  PRMT R14, RZ, 0x7610, R14 ;  /* 0x00007610ff0e7816 */ /* 0x000fe4000000000e */
[----:B------:R-:W-:-:S07]  /*2db0*/  IADD3.X R5, R15, UR9, R5, P3, !PT ;  /* 0x000000090f057c10 */ /* 0x000fce0009ffe405 */
[----:B------:R-:W-:Y:S05]  /*2dc0*/  @P1 BRA `(.L_x_39) ;  /* 0x0000000000041947 */ /* 0x000fea0003800000 */
[----:B------:R0:W5:Y:S02]  /*2dd0*/  LDG.E.U8 R14, desc[UR18][R4.64] ;  /* 0x00000012040e7981 */ /* 0x000164000c1e1100 */
.L_x_39:
[----:B------:R-:W-:Y:S05]  /*2de0*/  BSYNC B1 ;  /* 0x0000000000017941 */ /* 0x000fea0003800000 */
.L_x_38:
[----:B-----5:R-:W-:Y:S01]  /*2df0*/  LOP3.LUT R14, R14, 0xff, RZ, 0xc0, !PT ;  /* 0x000000ff0e0e7812 */ /* 0x020fe200078ec0ff */
[----:B------:R-:W-:Y:S01]  /*2e00*/  BSSY B1, `(.L_x_40) ;  /* 0x000000c000017945 */ /* 0x000fe20003800000 */
[----:B------:R-:W-:Y:S02]  /*2e10*/  ISETP.GE.AND P0, PT, R30, 0x2, PT ;  /* 0x000000021e00780c */ /* 0x000fe40003f06270 */
[----:B------:R-:W-:Y:S02]  /*2e20*/  F2FP.F16.E4M3.UNPACK_B R14, R14 ;  /* 0x0000000eff0e723e */ /* 0x000fe400020006ff */
[----:B------:R-:W-:-:S03]  /*2e30*/  ISETP.LT.OR P0, PT, R28, 0x1, !P0 ;  /* 0x000000011c00780c */ /* 0x000fc60004701670 */
[----:B------:R-:W-:-:S05]  /*2e40*/  HADD2.F32 R15, -RZ, R14.H0_H0 ;  /* 0x2000000eff0f7230 */ /* 0x000fca0000004100 */
[----:B------:R-:W-:-:S04]  /*2e50*/  FMUL R14, R15, R12 ;  /* 0x0000000c0f0e7220 */ /* 0x000fc80000400000 */
[----:B------:R-:W-:-:S05]  /*2e60*/  FFMA R14, R27, R11, R14 ;  /* 0x0000000b1b0e7223 */ /* 0x000fca000000000e */
[----:B------:R-:W-:Y:S02]  /*2e70*/  F2FP.SATFINITE.E4M3.F32.PACK_AB_MERGE_C R15, RZ, R14, RZ ;  /* 0x0000000eff0f723e */ /* 0x000fe400048070ff */
[----:B------:R-:W-:-:S03]  /*2e80*/  PRMT R14, RZ, 0x7610, R14 ;  /* 0x00007610ff0e7816 */ /* 0x000fc6000000000e */
[----:B------:R1:W-:Y:S01]  /*2e90*/  @!P1 STG.E.U8 desc[UR18][R20.64], R15 ;  /* 0x0000000f14009986 */ /* 0x0003e2000c101112 */
[----:B------:R-:W-:Y:S05]  /*2ea0*/  @P0 BRA `(.L_x_41) ;  /* 0x0000000000040947 */ /* 0x000fea0003800000 */
[----:B------:R2:W5:Y:S02]  /*2eb0*/  LDG.E.U8 R14, desc[UR18][R4.64+0x1] ;  /* 0x00000112040e7981 */ /* 0x000564000c1e1100 */
.L_x_41:
[----:B------:R-:W-:Y:S05]  /*2ec0*/  BSYNC B1 ;  /* 0x0000000000017941 */ /* 0x000fea0003800000 */
.L_x_40:
[----:B-----5:R-:W-:Y:S01]  /*2ed0*/  LOP3.LUT R14, R14, 0xff, RZ, 0xc0, !PT ;  /* 0x000000ff0e0e7812 */ /* 0x020fe200078ec0ff */
[----:B------:R-:W-:Y:S01]  /*2ee0*/  BSSY B1, `(.L_x_42) ;  /* 0x0000013000017945 */ /* 0x000fe20003800000 */
[----:B-1----:R-:W-:Y:S02]  /*2ef0*/  IADD3 R15, P1, R16, 0x8, RZ ;  /* 0x00000008100f7810 */ /* 0x002fe40007f3e0ff */
[----:B------:R-:W-:-:S03]  /*2f00*/  F2FP.F16.E4M3.UNPACK_B R14, R14 ;  /* 0x0000000eff0e723e */ /* 0x000fc600020006ff */
[----:B------:R-:W-:Y:S01]  /*2f10*/  IMAD.X R16, RZ, RZ, R17, P1 ;  /* 0x000000ffff107224 */ /* 0x000fe200008e0611 */
[----:B------:R-:W-:Y:S01]  /*2f20*/  ISETP.GE.AND P1, PT, R28, 0x9, PT ;  /* 0x000000091c00780c */ /* 0x000fe20003f26270 */
[----:B0-2---:R-:W-:Y:S01]  /*2f30*/  HADD2.F32 R5, -RZ, R14.H0_H0 ;  /* 0x2000000eff057230 */ /* 0x005fe20000004100 */
[----:B------:R-:W-:Y:S01]  /*2f40*/  PRMT R14, RZ, 0x7610, R14 ;  /* 0x00007610ff0e7816 */ /* 0x000fe2000000000e */
[----:B------:R-:W-:Y:S01]  /*2f50*/  IMAD R16, R16, UR6, RZ ;  /* 0x0000000610107c24 */ /* 0x000fe2000f8e02ff */
[----:B------:R-:W-:Y:S01]  /*2f60*/  ISETP.LT.OR P4, PT, R29, 0x1, !P1 ;  /* 0x000000011d00780c */ /* 0x000fe20004f81670 */
[----:B------:R-:W-:-:S04]  /*2f70*/  IMAD.WIDE.U32 R18, R15, UR6, R18 ;  /* 0x000000060f127c25 */ /* 0x000fc8000f8e0012 */
[----:B------:R-:W-:Y:S01]  /*2f80*/  FMUL R5, R5, R12 ;  /* 0x0000000c05057220 */ /* 0x000fe20000400000 */
[----:B------:R-:W-:-:S03]  /*2f90*/  IMAD R15, R15, UR7, R16 ;  /* 0x000000070f0f7c24 */ /* 0x000fc6000f8e0210 */
[----:B------:R-:W-:Y:S01]  /*2fa0*/  FFMA R5, R32, R11, R5 ;  /* 0x0000000b20057223 */ /* 0x000fe20000000005 */
[----:B------:R-:W-:-:S04]  /*2fb0*/  IADD3 R4, P3, R18, UR8, RZ ;  /* 0x0000000812047c10 */ /* 0x000fc8000ff7e0ff */
[----:B------:R-:W-:Y:S02]  /*2fc0*/  F2FP.SATFINITE.E4M3.F32.PACK_AB_MERGE_C R17, RZ, R5, RZ ;  /* 0x00000005ff11723e */ /* 0x000fe400048070ff */
[----:B------:R-:W-:-:S03]  /*2fd0*/  IADD3.X R5, R19, UR9, R15, P3, !PT ;  /* 0x0000000913057c10 */ /* 0x000fc60009ffe40f */
[----:B------:R0:W-:Y:S01]  /*2fe0*/  @!P0 STG.E.U8 desc[UR18][R20.64+0x1], R17 ;  /* 0x0000011114008986 */ /* 0x0001e2000c101112 */
[----:B------:R-:W-:Y:S05]  /*2ff0*/  @P4 BRA `(.L_x_43) ;  /* 0x0000000000044947 */ /* 0x000fea0003800000 */
[----:B------:R1:W5:Y:S02]  /*3000*/  LDG.E.U8 R14, desc[UR18][R4.64] ;  /* 0x00000012040e7981 */ /* 0x000364000c1e1100 */
.L_x_43:
[----:B------:R-:W-:Y:S05]  /*3010*/  BSYNC B1 ;  /* 0x0000000000017941 */ /* 0x000fea0003800000 */
.L_x_42:
[----:B-----5:R-:W-:Y:S01]  /*3020*/  LOP3.LUT R14, R14, 0xff, RZ, 0xc0, !PT ;  /* 0x000000ff0e0e7812 */ /* 0x020fe200078ec0ff */
[----:B------:R-:W-:Y:S01]  /*3030*/  BSSY B1, `(.L_x_44) ;  /* 0x000000b000017945 */ /* 0x000fe20003800000 */
[----:B------:R-:W-:Y:S02]  /*3040*/  ISETP.LT.OR P1, PT, R30, 0x2, !P1 ;  /* 0x000000021e00780c */ /* 0x000fe40004f21670 */
[----:B------:R-:W-:-:S05]  /*3050*/  F2FP.F16.E4M3.UNPACK_B R14, R14 ;  /* 0x0000000eff0e723e */ /* 0x000fca00020006ff */
        /* <DEDUP_REMOVED lines=8> */
.L_x_45:
[----:B------:R-:W-:Y:S05]  /*30e0*/  BSYNC B1 ;  /* 0x0000000000017941 */ /* 0x000fea0003800000 */
.L_x_44:
[----:B------:R-:W-:Y:S05]  /*30f0*/  @P1 BRA `(.L_x_46) ;  /* 0x0000000000701947 */ /* 0x000fea0003800000 */
[----:B-----5:R-:W-:-:S04]  /*3100*/  LOP3.LUT R14, R14, 0xff, RZ, 0xc0, !PT ;  /* 0x000000ff0e0e7812 */ /* 0x020fc800078ec0ff */
[----:B------:R-:W-:-:S05]  /*3110*/  F2FP.F16.E4M3.UNPACK_B R14, R14 ;  /* 0x0000000eff0e723e */ /* 0x000fca00020006ff */
[----:B-1-3--:R-:W-:-:S05]  /*3120*/  HADD2.F32 R5, -RZ, R14.H0_H0 ;  /* 0x2000000eff057230 */ /* 0x00afca0000004100 */
[----:B------:R-:W-:-:S04]  /*3130*/  FMUL R5, R5, R12 ;  /* 0x0000000c05057220 */ /* 0x000fc80000400000 */
[----:B------:R-:W-:-:S05]  /*3140*/  FFMA R5, R26, R11, R5 ;  /* 0x0000000b1a057223 */ /* 0x000fca0000000005 */
[----:B------:R-:W-:-:S05]  /*3150*/  F2FP.SATFINITE.E4M3.F32.PACK_AB_MERGE_C R5, RZ, R5, RZ ;  /* 0x00000005ff05723e */ /* 0x000fca00048070ff */
[----:B------:R4:W-:Y:S01]  /*3160*/  STG.E.U8 desc[UR18][R22.64+0x1], R5 ;  /* 0x0000010516007986 */ /* 0x0009e2000c101112 */
[----:B------:R-:W-:Y:S05]  /*3170*/  BRA `(.L_x_46) ;  /* 0x0000000000507947 */ /* 0x000fea0003800000 */
.L_x_37:
[----:B------:R-:W-:Y:S02]  /*3180*/  IMAD R5, R5, -0x40, R24 ;  /* 0xffffffc005057824 */ /* 0x000fe400078e0218 */
[-C--:B------:R-:W-:Y:S01]  /*3190*/  FMUL R27, R27, R11.reuse ;  /* 0x0000000b1b1b7220 */ /* 0x080fe20000400000 */
[----:B------:R-:W-:Y:S02]  /*31a0*/  IMAD R4, R4, -0x8, R29 ;  /* 0xfffffff804047824 */ /* 0x000fe400078e021d */
[-C--:B------:R-:W-:Y:S01]  /*31b0*/  FMUL R32, R32, R11.reuse ;  /* 0x0000000b20207220 */ /* 0x080fe20000400000 */
[-C--:B------:R-:W-:Y:S01]  /*31c0*/  FMUL R25, R25, R11.reuse ;  /* 0x0000000b19197220 */ /* 0x080fe20000400000 */
[C---:B------:R-:W-:Y:S01]  /*31d0*/  ISETP.GE.AND P0, PT, R5.reuse, 0x1, PT ;  /* 0x000000010500780c */ /* 0x040fe20003f06270 */
[----:B------:R-:W-:Y:S01]  /*31e0*/  FMUL R26, R26, R11 ;  /* 0x0000000b1a1a7220 */ /* 0x000fe20000400000 */
[----:B------:R-:W-:Y:S02]  /*31f0*/  ISETP.GE.AND P1, PT, R5, 0x9, PT ;  /* 0x000000090500780c */ /* 0x000fe40003f26270 */
[----:B------:R-:W-:-:S02]  /*3200*/  ISETP.LT.OR P4, PT, R30, 0x1, !P0 ;  /* 0x000000011e00780c */ /* 0x000fc40004781670 */
[----:B------:R-:W-:Y:S02]  /*3210*/  ISETP.LT.OR P3, PT, R4, 0x1, !P1 ;  /* 0x000000010400780c */ /* 0x000fe40004f61670 */
[C---:B------:R-:W-:Y:S02]  /*3220*/  ISETP.LT.OR P0, PT, R30.reuse, 0x2, !P0 ;  /* 0x000000021e00780c */ /* 0x040fe40004701670 */
[----:B------:R-:W-:Y:S02]  /*3230*/  ISETP.LT.OR P1, PT, R30, 0x2, !P1 ;  /* 0x000000021e00780c */ /* 0x000fe40004f21670 */
[----:B------:R-:W-:Y:S02]  /*3240*/  F2FP.SATFINITE.E4M3.F32.PACK_AB_MERGE_C R27, RZ, R27, RZ ;  /* 0x0000001bff1b723e */ /* 0x000fe400048070ff */
[----:B------:R-:W-:Y:S02]  /*3250*/  F2FP.SATFINITE.E4M3.F32.PACK_AB_MERGE_C R5, RZ, R32, RZ ;  /* 0x00000020ff05723e */ /* 0x000fe400048070ff */
[----:B------:R-:W-:Y:S01]  /*3260*/  F2FP.SATFINITE.E4M3.F32.PACK_AB_MERGE_C R25, RZ, R25, RZ ;  /* 0x00000019ff19723e */ /* 0x000fe200048070ff */
[----:B------:R0:W-:Y:S01]  /*3270*/  @!P4 STG.E.U8 desc[UR18][R20.64], R27 ;  /* 0x0000001b1400c986 */ /* 0x0001e2000c101112 */
[----:B------:R-:W-:-:S03]  /*3280*/  F2FP.SATFINITE.E4M3.F32.PACK_AB_MERGE_C R15, RZ, R26, RZ ;  /* 0x0000001aff0f723e */ /* 0x000fc600048070ff */
[----:B------:R0:W-:Y:S04]  /*3290*/  @!P0 STG.E.U8 desc[UR18][R20.64+0x1], R5 ;  /* 0x0000010514008986 */ /* 0x0001e8000c101112 */
[----:B------:R0:W-:Y:S04]  /*32a0*/  @!P3 STG.E.U8 desc[UR18][R22.64], R25 ;  /* 0x000000191600b986 */ /* 0x0001e8000c101112 */
[----:B------:R0:W-:Y:S02]  /*32b0*/  @!P1 STG.E.U8 desc[UR18][R22.64+0x1], R15 ;  /* 0x0000010f16009986 */ /* 0x0001e4000c101112 */
.L_x_46:
[----:B------:R-:W-:Y:S05]  /*32c0*/  BSYNC B0 ;  /* 0x0000000000007941 */ /* 0x000fea0003800000 */
.L_x_36:
[C---:B------:R-:W-:Y:S01]  /*32d0*/  LEA R8, P0, R6.reuse, R8, 0x1 ;  /* 0x0000000806087211 */ /* 0x040fe200078008ff */
[----:B------:R-:W-:Y:S01]  /*32e0*/  ULDC.64 UR6, c[0x0][0x650] ;  /* 0x0001940000067ab9 */ /* 0x000fe20000000a00 */
[----:B-1-3--:R-:W-:Y:S01]  /*32f0*/  IMAD.U32 R4, RZ, RZ, UR14 ;  /* 0x0000000eff047e24 */ /* 0x00afe2000f8e00ff */
[----:B0-2---:R-:W-:Y:S01]  /*3300*/  PRMT R15, RZ, 0x7610, R15 ;  /* 0x00007610ff0f7816 */ /* 0x005fe2000000000f */
[----:B----4-:R-:W-:Y:S01]  /*3310*/  IMAD.MOV.U32 R5, RZ, RZ, -0x1 ;  /* 0xffffffffff057424 */ /* 0x010fe200078e00ff */
[----:B------:R-:W-:Y:S01]  /*3320*/  LEA.HI.X R9, R6, R9, R10, 0x1, P0 ;  /* 0x0000000906097211 */ /* 0x000fe200000f0c0a */
[----:B------:R0:W-:Y:S01]  /*3330*/  SYNCS.ARRIVE.TRANS64.A1T0 RZ, [R4+UR21], RZ ;  /* 0x000000ff04ff79a7 */ /* 0x0001e20008100015 */
[----:B------:R-:W-:Y:S01]  /*3340*/  ISETP.GE.U32.AND P0, PT, R8, UR6, PT ;  /* 0x0000000608007c0c */ /* 0x000fe2000bf06070 */
[----:B-----5:R-:W-:-:S03]  /*3350*/  IMAD.MOV.U32 R14, RZ, RZ, -0x1 ;  /* 0xffffffffff0e7424 */ /* 0x020fc600078e00ff */
[----:B------:R-:W-:Y:S01]  /*3360*/  ISETP.GE.U32.AND.EX P0, PT, R9, UR7, PT, P0 ;  /* 0x0000000709007c0c */ /* 0x000fe2000bf06100 */
[----:B0-----:R-:W-:-:S12]  /*3370*/  IMAD.MOV.U32 R4, RZ, RZ, -0x1 ;  /* 0xffffffffff047424 */ /* 0x001fd800078e00ff */
[----:B------:R-:W-:Y:S05]  /*3380*/  @P0 BRA `(.L_x_47) ;  /* 0x0000000400640947 */ /* 0x000fea0003800000 */
[----:B------:R-:W0:Y:S01]  /*3390*/  S2R R23, SR_CTAID.X ;  /* 0x0000000000177919 */ /* 0x000e220000002500 */
[----:B------:R-:W1:Y:S01]  /*33a0*/  LDC.64 R18, c[0x0][0x628] ;  /* 0x00018a00ff127b82 */ /* 0x000e620000000a00 */
[----:B------:R-:W-:Y:S01]  /*33b0*/  ULDC UR6, c[0x0][0x150] ;  /* 0x0000540000067ab9 */ /* 0x000fe20000000800 */
[----:B------:R-:W-:Y:S01]  /*33c0*/  IMAD.MOV.U32 R16, RZ, RZ, R8 ;  /* 0x000000ffff107224 */ /* 0x000fe200078e0008 */
[----:B------:R-:W2:Y:S01]  /*33d0*/  S2R R29, SR_CTAID.Y ;  /* 0x00000000001d7919 */ /* 0x000ea20000002600 */
[----:B------:R-:W-:-:S04]  /*33e0*/  IMAD.MOV.U32 R17, RZ, RZ, R9 ;  /* 0x000000ffff117224 */ /* 0x000fc800078e0009 */
[----:B------:R-:W3:Y:S08]  /*33f0*/  LDC R28, c[0x0][0x144] ;  /* 0x00005100ff1c7b82 */ /* 0x000ef00000000800 */
[----:B------:R-:W4:Y:S08]  /*3400*/  LDC R22, c[0x0][0x630] ;  /* 0x00018c00ff167b82 */ /* 0x000f300000000800 */
[----:B------:R-:W2:Y:S01]  /*3410*/  LDC.64 R26, c[0x0][0x620] ;  /* 0x00018800ff1a7b82 */ /* 0x000ea20000000a00 */
[----:B-1----:R-:W-:-:S04]  /*3420*/  ISETP.NE.U32.AND P0, PT, R18, RZ, PT ;  /* 0x000000ff1200720c */ /* 0x002fc80003f05070 */
[----:B------:R-:W-:Y:S02]  /*3430*/  ISETP.NE.AND.EX P0, PT, R19, RZ, PT, P0 ;  /* 0x000000ff1300720c */ /* 0x000fe40003f05300 */
[----:B0-----:R-:W-:-:S05]  /*3440*/  I2FP.F32.U32 R4, R23 ;  /* 0x0000001700047245 */ /* 0x001fca0000201000 */
[----:B------:R-:W-:-:S04]  /*3450*/  FMUL R4, R4, UR6 ;  /* 0x0000000604047c20 */ /* 0x000fc80008400000 */
[----:B------:R0:W1:Y:S02]  /*3460*/  F2I.U32.TRUNC.NTZ R25, R4 ;  /* 0x0000000400197305 */ /* 0x000064000020f000 */
[----:B---34-:R-:W-:Y:S05]  /*3470*/  @!P0 BRA `(.L_x_48) ;  /* 0x0000000000288947 */ /* 0x018fea0003800000 */
[----:B------:R-:W3:Y:S02]  /*3480*/  LDC R5, c[0x0][0x634] ;  /* 0x00018d00ff057b82 */ /* 0x000ee40000000800 */
[----:B---3--:R-:W-:-:S05]  /*3490*/  IADD3 R17, P0, R8, R5, RZ ;  /* 0x0000000508117210 */ /* 0x008fca0007f1e0ff */
[----:B------:R-:W-:-:S04]  /*34a0*/  IMAD.X R21, RZ, RZ, R9, P0 ;  /* 0x000000ffff157224 */ /* 0x000fc800000e0609 */
[----:B0-----:R-:W-:-:S04]  /*34b0*/  IMAD.WIDE.U32 R4, R21, R18, RZ ;  /* 0x0000001215047225 */ /* 0x001fc800078e00ff */
[----:B------:R-:W-:-:S04]  /*34c0*/  IMAD.WIDE.U32 R14, P0, R17, R19, R4 ;  /* 0x00000013110e7225 */ /* 0x000fc80007800004 */
[----:B------:R-:W-:-:S04]  /*34d0*/  IMAD.WIDE.U32 R4, R17, R18, RZ ;  /* 0x0000001211047225 */ /* 0x000fc800078e00ff */
[----:B------:R-:W-:Y:S01]  /*34e0*/  IMAD.X R17, RZ, RZ, RZ, P0 ;  /* 0x000000ffff117224 */ /* 0x000fe200000e06ff */
[----:B------:R-:W-:Y:S01]  /*34f0*/  IADD3 RZ, P0, R5, R14, RZ ;  /* 0x0000000e05ff7210 */ /* 0x000fe20007f1e0ff */
[----:B------:R-:W-:-:S04]  /*3500*/  IMAD.MOV.U32 R16, RZ, RZ, R15 ;  /* 0x000000ffff107224 */ /* 0x000fc800078e000f */
[----:B------:R-:W-:-:S08]  /*3510*/  IMAD.WIDE.U32.X R16, R21, R19, R16, P0 ;  /* 0x0000001315107225 */ /* 0x000fd000000e0410 */
.L_x_48:
[----:B------:R-:W3:Y:S01]  /*3520*/  LDC.64 R32, c[0x0][0x640] ;  /* 0x00019000ff207b82 */ /* 0x000ee20000000a00 */
[-C--:B------:R-:W-:Y:S01]  /*3530*/  SHF.R.U64 R20, R16, R22.reuse, R17 ;  /* 0x0000001610147219 */ /* 0x080fe20000001211 */
[----:B-1----:R-:W-:Y:S01]  /*3540*/  IMAD.MOV R25, RZ, RZ, -R25 ;  /* 0x000000ffff197224 */ /* 0x002fe200078e0a19 */
[----:B0-----:R-:W-:Y:S01]  /*3550*/  SHF.R.U32.HI R4, RZ, R22, R17 ;  /* 0x00000016ff047219 */ /* 0x001fe20000011611 */
[----:B------:R-:W-:Y:S01]  /*3560*/  ULDC UR6, c[0x0][0x154] ;  /* 0x0000550000067ab9 */ /* 0x000fe20000000800 */
[----:B------:R-:W-:Y:S01]  /*3570*/  IADD3 R15, P0, RZ, -R20, RZ ;  /* 0x80000014ff0f7210 */ /* 0x000fe20007f1e0ff */
[----:B------:R-:W-:Y:S02]  /*3580*/  IMAD R28, R28, R25, R23 ;  /* 0x000000191c1c7224 */ /* 0x000fe400078e0217 */
[----:B------:R-:W0:Y:S02]  /*3590*/  LDC R16, c[0x0][0x618] ;  /* 0x00018600ff107b82 */ /* 0x000e240000000800 */
[----:B------:R-:W-:-:S04]  /*35a0*/  IMAD.X R5, RZ, RZ, ~R4, P0 ;  /* 0x000000ffff057224 */ /* 0x000fc800000e0e04 */
[-C--:B--2---:R-:W-:Y:S02]  /*35b0*/  IMAD R14, R5, R26.reuse, RZ ;  /* 0x0000001a050e7224 */ /* 0x084fe400078e02ff */
[----:B------:R-:W1:Y:S01]  /*35c0*/  LDC R17, c[0x0][0x608] ;  /* 0x00018200ff117b82 */ /* 0x000e620000000800 */
[----:B------:R-:W-:-:S04]  /*35d0*/  IMAD.WIDE.U32 R4, R15, R26, R8 ;  /* 0x0000001a0f047225 */ /* 0x000fc800078e0008 */
[----:B------:R-:W-:Y:S01]  /*35e0*/  IMAD R15, R15, R27, R14 ;  /* 0x0000001b0f0f7224 */ /* 0x000fe200078e020e */
[----:B------:R-:W-:Y:S02]  /*35f0*/  I2FP.F32.U32 R14, R29 ;  /* 0x0000001d000e7245 */ /* 0x000fe40000201000 */
[----:B------:R-:W2:Y:S01]  /*3600*/  LDC R30, c[0x0][0x658] ;  /* 0x00019600ff1e7b82 */ /* 0x000ea20000000800 */
[----:B------:R-:W-:Y:S01]  /*3610*/  IMAD.IADD R5, R5, 0x1, R15 ;  /* 0x0000000105057824 */ /* 0x000fe200078e020f */
[----:B---3--:R-:W-:Y:S01]  /*3620*/  ISETP.NE.U32.AND P0, PT, R32, RZ, PT ;  /* 0x000000ff2000720c */ /* 0x008fe20003f05070 */
[----:B------:R-:W-:Y:S01]  /*3630*/  FMUL R14, R14, UR6 ;  /* 0x000000060e0e7c20 */ /* 0x000fe20008400000 */
[----:B------:R-:W-:Y:S02]  /*3640*/  IMAD.MOV.U32 R15, RZ, RZ, -0x1 ;  /* 0xffffffffff0f7424 */ /* 0x000fe400078e00ff */
[----:B------:R-:W-:Y:S01]  /*3650*/  ISETP.NE.AND.EX P0, PT, R33, RZ, PT, P0 ;  /* 0x000000ff2100720c */ /* 0x000fe20003f05300 */
[----:B------:R3:W4:Y:S01]  /*3660*/  F2I.U32.TRUNC.NTZ R23, R14 ;  /* 0x0000000e00177305 */ /* 0x000722000020f000 */
[----:B------:R-:W3:Y:S01]  /*3670*/  LDC R26, c[0x0][0x148] ;  /* 0x00005200ff1a7b82 */ /* 0x000ee20000000800 */
[----:B0-----:R-:W-:-:S02]  /*3680*/  SHF.R.U64 R21, R4, R16, R5 ;  /* 0x0000001004157219 */ /* 0x001fc40000001205 */
[----:B------:R-:W-:-:S05]  /*3690*/  SHF.R.U32.HI R4, RZ, R16, R5 ;  /* 0x00000010ff047219 */ /* 0x000fca0000011605 */
[----:B------:R-:W0:Y:S01]  /*36a0*/  LDC R31, c[0x0][0x648] ;  /* 0x00019200ff1f7b82 */ /* 0x000e220000000800 */
[-CC-:B-1----:R-:W-:Y:S02]  /*36b0*/  SHF.R.U64 R18, R21, R17.reuse, R4.reuse ;  /* 0x0000001115127219 */ /* 0x182fe40000001204 */
[----:B------:R-:W-:Y:S01]  /*36c0*/  SHF.R.U32.HI R5, RZ, R17, R4 ;  /* 0x00000011ff057219 */ /* 0x000fe20000011604 */
[----:B------:R-:W-:-:S04]  /*36d0*/  IMAD.MOV.U32 R17, RZ, RZ, 0x1 ;  /* 0x00000001ff117424 */ /* 0x000fc800078e00ff */
[----:B------:R-:W1:Y:S01]  /*36e0*/  LDC R34, c[0x0][0x638] ;  /* 0x00018e00ff227b82 */ /* 0x000e620000000800 */
[-CC-:B--2---:R-:W-:Y:S02]  /*36f0*/  SHF.R.U64 R22, R18, R30.reuse, R5.reuse ;  /* 0x0000001e12167219 */ /* 0x184fe40000001205 */
[-C--:B------:R-:W-:Y:S02]  /*3700*/  SHF.L.U32 R15, R15, R30.reuse, RZ ;  /* 0x0000001e0f0f7219 */ /* 0x080fe400000006ff */
[-C--:B------:R-:W-:Y:S01]  /*3710*/  SHF.R.U32.HI R5, RZ, R30.reuse, R5 ;  /* 0x0000001eff057219 */ /* 0x080fe20000011605 */
[----:B------:R-:W-:Y:S01]  /*3720*/  IMAD.MOV.U32 R4, RZ, RZ, R22 ;  /* 0x000000ffff047224 */ /* 0x000fe200078e0016 */
[----:B------:R-:W-:Y:S01]  /*3730*/  SHF.L.U32 R30, R17, R30, RZ ;  /* 0x0000001e111e7219 */ /* 0x000fe200000006ff */
[----:B------:R-:W2:Y:S01]  /*3740*/  LDC R35, c[0x0][0x610] ;  /* 0x00018400ff237b82 */ /* 0x000ea20000000800 */
[----:B------:R-:W-:-:S07]  /*3750*/  LOP3.LUT R27, RZ, R15, RZ, 0x33, !PT ;  /* 0x0000000fff1b7212 */ /* 0x000fce00078e33ff */
[----:B------:R-:W0:Y:S01]  /*3760*/  LDC R25, c[0x0][0x600] ;  /* 0x00018000ff197b82 */ /* 0x000e220000000800 */
[----:B----4-:R-:W-:Y:S05]  /*3770*/  @!P0 BRA `(.L_x_49) ;  /* 0x0000000000288947 */ /* 0x010fea0003800000 */
[----:B------:R-:W4:Y:S02]  /*3780*/  LDC R17, c[0x0][0x64c] ;  /* 0x00019300ff117b82 */ /* 0x000f240000000800 */
[----:B----4-:R-:W-:-:S05]  /*3790*/  IADD3 R17, P0, R22, R17, RZ ;  /* 0x0000001116117210 */ /* 0x010fca0007f1e0ff */
[----:B------:R-:W-:-:S04]  /*37a0*/  IMAD.X R19, RZ, RZ, R5, P0 ;  /* 0x000000ffff137224 */ /* 0x000fc800000e0605 */
[----:B------:R-:W-:-:S04]  /*37b0*/  IMAD.WIDE.U32 R4, R19, R32, RZ ;  /* 0x0000002013047225 */ /* 0x000fc800078e00ff */
[----:B---3--:R-:W-:-:S04]  /*37c0*/  IMAD.WIDE.U32 R14, P0, R17, R33, R4 ;  /* 0x00000021110e7225 */ /* 0x008fc80007800004 */
[----:B------:R-:W-:-:S04]  /*37d0*/  IMAD.WIDE.U32 R4, R17, R32, RZ ;  /* 0x0000002011047225 */ /* 0x000fc800078e00ff */
[----:B------:R-:W-:Y:S01]  /*37e0*/  IMAD.X R17, RZ, RZ, RZ, P0 ;  /* 0x000000ffff117224 */ /* 0x000fe200000e06ff */
[----:B------:R-:W-:Y:S01]  /*37f0*/  IADD3 RZ, P0, R5, R14, RZ ;  /* 0x0000000e05ff7210 */ /* 0x000fe20007f1e0ff */
[----:B------:R-:W-:-:S04]  /*3800*/  IMAD.MOV.U32 R16, RZ, RZ, R15 ;  /* 0x000000ffff107224 */ /* 0x000fc800078e000f */
[----:B------:R-:W-:-:S08]  /*3810*/  IMAD.WIDE.U32.X R4, R19, R33, R16, P0 ;  /* 0x0000002113047225 */ /* 0x000fd000000e0410 */
.L_x_49:
[----:B0-----:R-:W-:Y:S01]  /*3820*/  SHF.R.U64 R4, R4, R31, R5 ;  /* 0x0000001f04047219 */ /* 0x001fe20000001205 */
[----:B---3--:R-:W-:Y:S01]  /*3830*/  VIADD R14, R25, 0xffffffff ;  /* 0xffffffff190e7836 */ /* 0x008fe20000000000 */
[----:B------:R-:W-:Y:S01]  /*3840*/  LOP3.LUT R5, R18, R27, RZ, 0xc0, !PT ;  /* 0x0000001b12057212 */ /* 0x000fe200078ec0ff */
[----:B------:R-:W-:Y:S02]  /*3850*/  IMAD.MOV R23, RZ, RZ, -R23 ;  /* 0x000000ffff177224 */ /* 0x000fe400078e0a17 */
[----:B------:R-:W-:Y:S02]  /*3860*/  IMAD.MOV R15, RZ, RZ, -R4 ;  /* 0x000000ffff0f7224 */ /* 0x000fe400078e0a04 */
[----:B------:R-:W-:Y:S01]  /*3870*/  IMAD R5, R30, R4, R5 ;  /* 0x000000041e057224 */ /* 0x000fe200078e0205 */
[----:B------:R-:W-:Y:S01]  /*3880*/  LOP3.LUT R4, R21, R14, RZ, 0xc0, !PT ;  /* 0x0000000e15047212 */ /* 0x000fe200078ec0ff */
[----:B------:R-:W-:Y:S02]  /*3890*/  @P2 IMAD R28, R26, R23, R29 ;  /* 0x000000171a1c2224 */ /* 0x000fe400078e021d */
[----:B-1----:R-:W-:-:S02]  /*38a0*/  IMAD R15, R15, R34, R22 ;  /* 0x000000220f0f7224 */ /* 0x002fc400078e0216 */
[----:B--2---:R-:W-:Y:S02]  /*38b0*/  IMAD R5, R5, R35, R28 ;  /* 0x0000002305057224 */ /* 0x004fe400078e021c */
[----:B------:R-:W-:Y:S02]  /*38c0*/  IMAD R14, R15, R25, R4 ;  /* 0x000000190f0e7224 */ /* 0x000fe400078e0204 */
[----:B------:R-:W-:-:S03]  /*38d0*/  IMAD.MOV.U32 R16, RZ, RZ, 0x1 ;  /* 0x00000001ff107424 */ /* 0x000fc600078e00ff */
[----:B------:R-:W-:Y:S02]  /*38e0*/  SEL R4, R14, R5, !P2 ;  /* 0x000000050e047207 */ /* 0x000fe40005000000 */
[----:B------:R-:W-:Y:S01]  /*38f0*/  SEL R5, R5, R14, !P2 ;  /* 0x0000000e05057207 */ /* 0x000fe20005000000 */
[----:B------:R-:W-:Y:S01]  /*3900*/  IMAD.MOV.U32 R14, RZ, RZ, R20 ;  /* 0x000000ffff0e7224 */ /* 0x000fe200078e0014 */
[----:B------:R-:W-:-:S07]  /*3910*/  PRMT R15, R16, 0x7610, R15 ;  /* 0x00007610100f7816 */ /* 0x000fce000000000f */
.L_x_47:
[----:B------:R-:W-:Y:S02]  /*3920*/  LOP3.LUT P0, RZ, R15, 0xff, RZ, 0xc0, !PT ;  /* 0x000000ff0fff7812 */ /* 0x000fe4000780c0ff */
[----:B------:R-:W-:-:S11]  /*3930*/  LOP3.LUT R37, R37, 0x1, RZ, 0x3c, !PT ;  /* 0x0000000125257812 */ /* 0x000fd600078e3cff */
[----:B------:R-:W-:Y:S05]  /*3940*/  @!P0 EXIT ;  /* 0x000000000000894d */ /* 0x000fea0003800000 */
[----:B------:R-:W-:Y:S05]  /*3950*/  BRA `(.L_x_50) ;  /* 0xffffffe400cc7947 */ /* 0x000fea000383ffff */
.L_x_14:
[----:B------:R-:W-:-:S08]  /*3960*/  ISETP.NE.AND P0, PT, R20, RZ, PT ;  /* 0x000000ff1400720c */ /* 0x000fd00003f05270 */
[----:B---3-5:R-:W0:-:S00]  /*3970*/  USETMAXREG.DEALLOC.CTAPOOL 0x28 ;  /* 0x00000028000079c8 */ /* 0x028e0000080e0500 */
[----:B------:R-:W-:Y:S05]  /*3980*/  @P0 EXIT ;  /* 0x000000000000094d */ /* 0x000fea0003800000 */
[----:B0-----:R-:W-:Y:S01]  /*3990*/  LOP3.LUT P0, RZ, R13, 0xff, RZ, 0xc0, !PT ;  /* 0x000000ff0dff7812 */ /* 0x001fe2000780c0ff */
[----:B------:R-:W-:Y:S02]  /*39a0*/  IMAD.MOV.U32 R11, RZ, RZ, 0x1 ;  /* 0x00000001ff0b7424 */ /* 0x000fe400078e00ff */
[----:B------:R-:W-:-:S10]  /*39b0*/  IMAD.MOV.U32 R12, RZ, RZ, RZ ;  /* 0x000000ffff0c7224 */ /* 0x000fd400078e00ff */
[----:B------:R-:W-:Y:S05]  /*39c0*/  @!P0 BRA `(.L_x_51) ;  /* 0x0000000c000c8947 */ /* 0x000fea0003800000 */
[----:B------:R-:W-:Y:S01]  /*39d0*/  LOP3.LUT P0, RZ, R3, 0x1f, RZ, 0xc0, !PT ;  /* 0x0000001f03ff7812 */ /* 0x000fe2000780c0ff */
[----:B------:R-:W-:Y:S01]  /*39e0*/  ULDC UR5, c[0x0][0x658] ;  /* 0x0001960000057ab9 */ /* 0x000fe20000000800 */
[----:B------:R-:W-:Y:S01]  /*39f0*/  UMOV UR7, 0xffffffff ;  /* 0xffffffff00077882 */ /* 0x000fe20000000000 */
[----:B------:R-:W-:Y:S01]  /*3a00*/  BSSY B0, `(.L_x_51) ;  /* 0x00000bf000007945 */ /* 0x000fe20003800000 */
[----:B------:R-:W-:Y:S01]  /*3a10*/  USHF.L.U32 UR7, UR7, UR5, URZ ;  /* 0x0000000507077299 */ /* 0x000fe2000800063f */
[C---:B------:R-:W-:Y:S01]  /*3a20*/  ISETP.NE.AND P3, PT, R2.reuse, RZ, PT ;  /* 0x000000ff0200720c */ /* 0x040fe20003f65270 */
[----:B------:R-:W-:Y:S01]  /*3a30*/  IMAD.MOV.U32 R13, RZ, RZ, 0x1 ;  /* 0x00000001ff0d7424 */ /* 0x000fe200078e00ff */
[----:B------:R-:W-:Y:S01]  /*3a40*/  ISETP.NE.OR P0, PT, R2, RZ, !P0 ;  /* 0x000000ff0200720c */ /* 0x000fe20004705670 */
[----:B------:R-:W-:Y:S01]  /*3a50*/  IMAD.MOV.U32 R11, RZ, RZ, 0x1 ;  /* 0x00000001ff0b7424 */ /* 0x000fe200078e00ff */
[----:B------:R-:W-:Y:S01]  /*3a60*/  LOP3.LUT R15, R0, 0x2, RZ, 0xfc, !PT ;  /* 0x00000002000f7812 */ /* 0x000fe200078efcff */
[----:B------:R-:W-:Y:S01]  /*3a70*/  IMAD.MOV.U32 R12, RZ, RZ, RZ ;  /* 0x000000ffff0c7224 */ /* 0x000fe200078e00ff */
[----:B------:R-:W-:Y:S01]  /*3a80*/  ULDC UR4, c[0x0][0x600] ;  /* 0x0001800000047ab9 */ /* 0x000fe20000000800 */
[----:B------:R-:W-:Y:S01]  /*3a90*/  UMOV UR8, 0x1 ;  /* 0x0000000100087882 */ /* 0x000fe20000000000 */
[----:B------:R-:W-:-:S02]  /*3aa0*/  UIADD3 UR19, UR6, 0x1, URZ ;  /* 0x0000000106137890 */ /* 0x000fc4000fffe03f */
[----:B------:R-:W-:Y:S02]  /*3ab0*/  UIADD3 UR13, UR4, -0x1, URZ ;  /* 0xffffffff040d7890 */ /* 0x000fe4000fffe03f */
[----:B------:R-:W-:Y:S02]  /*3ac0*/  USHF.L.U32 UR17, UR8, UR5, URZ ;  /* 0x0000000508117299 */ /* 0x000fe4000800063f */
[----:B------:R-:W-:Y:S01]  /*3ad0*/  ULOP3.LUT UR16, URZ, UR7, URZ, 0x33, !UPT ;  /* 0x000000073f107292 */ /* 0x000fe2000f8e333f */
[----:B------:R-:W-:-:S11]  /*3ae0*/  ULDC.64 UR20, c[0x0][0x198] ;  /* 0x0000660000147ab9 */ /* 0x000fd60000000a00 */
.L_x_63:
[----:B------:R-:W-:-:S03]  /*3af0*/  UMOV UR4, 0xffffffff ;  /* 0xffffffff00047882 */ /* 0x000fc60000000000 */
[----:B------:R-:W-:Y:S05]  /*3b00*/  BRA.DIV UR4, `(.L_x_52) ;  /* 0x0000000e04f07947 */ /* 0x000fea000b800000 */
[----:B------:R-:W-:-:S13]  /*3b10*/  ELECT P1, URZ, PT ;  /* 0x00000000003f782f */ /* 0x000fda0003820000 */
.L_x_75:
[----:B------:R-:W0:Y:S01]  /*3b20*/  LDC R2, c[0x0][0x28c] ;  /* 0x0000a300ff027b82 */ /* 0x000e220000000800 */
[----:B------:R-:W-:Y:S01]  /*3b30*/  BSSY B1, `(.L_x_53) ;  /* 0x0000036000017945 */ /* 0x000fe20003800000 */
[----:B0-----:R-:W-:-:S13]  /*3b40*/  ISETP.LT.OR P1, PT, R2, 0x1, !P1 ;  /* 0x000000010200780c */ /* 0x001fda0004f21670 */
[----:B------:R-:W-:Y:S05]  /*3b50*/  @P1 BRA `(.L_x_54) ;  /* 0x0000000000cc1947 */ /* 0x000fea0003800000 */
[----:B------:R-:W-:Y:S02]  /*3b60*/  IMAD.SHL.U32 R16, R4, 0x8, RZ ;  /* 0x0000000804107824 */ /* 0x000fe400078e00ff */
[----:B------:R-:W-:Y:S02]  /*3b70*/  IMAD.SHL.U32 R17, R5, 0x40, RZ ;  /* 0x0000004005117824 */ /* 0x000fe400078e00ff */
[----:B------:R-:W-:Y:S02]  /*3b80*/  IMAD.MOV.U32 R20, RZ, RZ, RZ ;  /* 0x000000ffff147224 */ /* 0x000fe400078e00ff */
[----:B------:R-:W-:Y:S02]  /*3b90*/  IMAD.U32 R21, RZ, RZ, UR19 ;  /* 0x00000013ff157e24 */ /* 0x000fe4000f8e00ff */
[----:B------:R-:W-:Y:S02]  /*3ba0*/  IMAD.MOV.U32 R2, RZ, RZ, R11 ;  /* 0x000000ffff027224 */ /* 0x000fe400078e000b */
[----:B------:R-:W-:-:S07]  /*3bb0*/  IMAD.MOV.U32 R3, RZ, RZ, R12 ;  /* 0x000000ffff037224 */ /* 0x000fce00078e000c */
.L_x_58:
[----:B------:R-:W0:Y:S01]  /*3bc0*/  S2R R5, SR_CgaCtaId ;  /* 0x0000000000057919 */ /* 0x000e220000008800 */
[----:B------:R-:W-:-:S04]  /*3bd0*/  MOV R4, 0x400 ;  /* 0x0000040000047802 */ /* 0x000fc80000000f00 */
[----:B0-----:R-:W-:Y:S02]  /*3be0*/  LEA R18, R5, R4, 0x18 ;  /* 0x0000000405127211 */ /* 0x001fe400078ec0ff */
[----:B------:R-:W-:Y:S01]  /*3bf0*/  SHF.L.U32 R4, R2, 0x1f, RZ ;  /* 0x0000001f02047819 */ /* 0x000fe200000006ff */
[----:B------:R-:W0:Y:S02]  /*3c00*/  @!P3 LDC R5, c[0x0][0x500] ;  /* 0x00014000ff05bb82 */ /* 0x000e240000000800 */
[----:B------:R-:W-:-:S04]  /*3c10*/  IMAD R19, R3, 0x8, R18 ;  /* 0x0000000803137824 */ /* 0x000fc800078e0212 */
[----:B------:R-:W1:Y:S02]  /*3c20*/  SYNCS.PHASECHK.TRANS64.TRYWAIT P1, [R19+URZ+0x320], R4 ;  /* 0x00032004130075a7 */ /* 0x000e64000802017f */
[----:B-1----:R-:W-:Y:S05]  /*3c30*/  @!P1 BRA `(.L_x_55) ;  /* 0x0000000c00c49947 */ /* 0x002fea0003800000 */
.L_x_76:
[----:B-1----:R-:W-:Y:S01]  /*3c40*/  PRMT R4, R15, 0x9910, RZ ;  /* 0x000099100f047816 */ /* 0x002fe200000000ff */
[----:B0-----:R0:W-:Y:S03]  /*3c50*/  @!P3 SYNCS.ARRIVE.TRANS64 RZ, [R19+URZ], R5 ;  /* 0x0000000513ffb9a7 */ /* 0x0011e6000800003f */
[----:B------:R-:W-:-:S13]  /*3c60*/  ISETP.NE.AND P1, PT, R4, 0x2, PT ;  /* 0x000000020400780c */ /* 0x000fda0003f25270 */
[----:B0-----:R-:W-:Y:S05]  /*3c70*/  @P1 BRA `(.L_x_56) ;  /* 0x0000000000041947 */ /* 0x001fea0003800000 */
[----:B------:R-:W-:Y:S01]  /*3c80*/  BPT.TRAP 0x1 ;  /* 0x000000040000795c */ /* 0x000fe20000300000 */
.L_x_56:
[----:B------:R-:W-:Y:S05]  /*3c90*/  @P0 BRA `(.L_x_57) ;  /* 0x0000000000040947 */ /* 0x000fea0003800000 */
[----:B------:R-:W-:Y:S01]  /*3ca0*/  BPT.TRAP 0x1 ;  /* 0x000000040000795c */ /* 0x000fe20000300000 */
.L_x_57:
[--C-:B------:R-:W-:Y:S01]  /*3cb0*/  IMAD R4, R3, 0x800, R18.reuse ;  /* 0x0000080003047824 */ /* 0x100fe200078e0212 */
[----:B------:R-:W-:Y:S01]  /*3cc0*/  R2UR UR9, R19 ;  /* 0x00000000130972ca */ /* 0x000fe200000e0000 */
[----:B------:R-:W-:Y:S01]  /*3cd0*/  IMAD R18, R3, 0x100, R18 ;  /* 0x0000010003127824 */ /* 0x000fe200078e0212 */
[----:B------:R-:W-:Y:S01]  /*3ce0*/  UIADD3 UR4, UP0, UR20, 0xf0, URZ ;  /* 0x000000f014047890 */ /* 0x000fe2000ff1e03f */
[----:B------:R-:W-:Y:S01]  /*3cf0*/  VIADD R21, R21, 0xffffffff ;  /* 0xffffffff15157836 */ /* 0x000fe20000000000 */
[----:B------:R-:W-:Y:S01]  /*3d00*/  R2UR UR5, R4 ;  /* 0x00000000040572ca */ /* 0x000fe200000e0000 */
[----:B------:R-:W-:Y:S01]  /*3d10*/  UIADD3 UR22, UP1, UR20, 0x1f0, URZ ;  /* 0x000001f014167890 */ /* 0x000fe2000ff3e03f */
[----:B------:R-:W-:Y:S01]  /*3d20*/  R2UR UR7, R18 ;  /* 0x00000000120772ca */ /* 0x000fe200000e0000 */
[----:B------:R-:W-:Y:S01]  /*3d30*/  VIADD R3, R3, 0x1 ;  /* 0x0000000103037836 */ /* 0x000fe20000000000 */
[----:B------:R-:W-:Y:S01]  /*3d40*/  R2UR UR11, R17 ;  /* 0x00000000110b72ca */ /* 0x000fe200000e0000 */
[----:B------:R-:W-:Y:S01]  /*3d50*/  UIADD3.X UR23, URZ, UR21, URZ, UP1, !UPT ;  /* 0x000000153f177290 */ /* 0x000fe20008ffe43f */
[----:B------:R-:W-:Y:S01]  /*3d60*/  R2UR UR10, R20 ;  /* 0x00000000140a72ca */ /* 0x000fe200000e0000 */
[----:B------:R-:W-:Y:S01]  /*3d70*/  UMOV UR14, 0x0 ;  /* 0x00000000000e7882 */ /* 0x000fe20000000000 */
[----:B------:R-:W-:Y:S01]  /*3d80*/  R2UR UR12, R14 ;  /* 0x000000000e0c72ca */ /* 0x000fe200000e0000 */
[----:B------:R-:W-:Y:S01]  /*3d90*/  UMOV UR15, 0x10000000 ;  /* 0x10000000000f7882 */ /* 0x000fe20000000000 */
[----:B------:R-:W-:Y:S01]  /*3da0*/  R2UR UR18, R16 ;  /* 0x00000000101272ca */ /* 0x000fe200000e0000 */
[----:B------:R-:W-:Y:S01]  /*3db0*/  VIADD R20, R20, 0x20 ;  /* 0x0000002014147836 */ /* 0x000fe20000000000 */
[----:B------:R-:W-:Y:S01]  /*3dc0*/  ISETP.GT.AND P4, PT, R21, 0x1, PT ;  /* 0x000000011500780c */ /* 0x000fe20003f84270 */
[----:B------:R-:W-:Y:S01]  /*3dd0*/  UIADD3 UR8, UR5, 0x780, URZ ;  /* 0x0000078005087890 */ /* 0x000fe2000fffe03f */
[----:B------:R-:W-:Y:S01]  /*3de0*/  ISETP.NE.AND P1, PT, R3, 0x64, PT ;  /* 0x000000640300780c */ /* 0x000fe20003f25270 */
[----:B------:R-:W-:-:S02]  /*3df0*/  UIADD3.X UR5, URZ, UR21, URZ, UP0, !UPT ;  /* 0x000000153f057290 */ /* 0x000fc400087fe43f */
[----:B------:R-:W-:Y:S01]  /*3e00*/  UIADD3 UR7, UR7, 0x32780, URZ ;  /* 0x0003278007077890 */ /* 0x000fe2000fffe03f */
[----:B------:R-:W-:Y:S02]  /*3e10*/  SEL R5, RZ, 0x1, P1 ;  /* 0x00000001ff057807 */ /* 0x000fe40000800000 */
[----:B------:R-:W-:Y:S02]  /*3e20*/  SEL R3, R3, RZ, P1 ;  /* 0x000000ff03037207 */ /* 0x000fe40000800000 */
[----:B------:R-:W-:Y:S02]  /*3e30*/  LOP3.LUT R2, R2, R5, RZ, 0x3c, !PT ;  /* 0x0000000502027212 */ /* 0x000fe400078e3cff */
[----:B------:R0:W-:Y:S02]  /*3e40*/  UTMALDG.3D [UR8], [UR4], desc[UR14] ;  /* 0x00000e08040075b4 */ /* 0x0001e40008011000 */
[----:B0-----:R-:W-:Y:S01]  /*3e50*/  UMOV UR8, UR7 ;  /* 0x0000000700087c82 */ /* 0x001fe20008000000 */
[----:B------:R-:W-:-:S02]  /*3e60*/  UMOV UR11, UR18 ;  /* 0x00000012000b7c82 */ /* 0x000fc40008000000 */
[----:B------:R0:W-:Y:S02]  /*3e70*/  UTMALDG.3D [UR8], [UR22], desc[UR14] ;  /* 0x00000e08160075b4 */ /* 0x0001e40008011000 */
[----:B0-----:R-:W-:Y:S05]  /*3e80*/  @P4 BRA `(.L_x_58) ;  /* 0xfffffffc004c4947 */ /* 0x001fea000383ffff */
.L_x_54:
[----:B------:R-:W-:Y:S05]  /*3e90*/  BSYNC B1 ;  /* 0x0000000000017941 */ /* 0x000fea0003800000 */
.L_x_53:
[----:B------:R-:W-:Y:S01]  /*3ea0*/  LOP3.LUT P4, RZ, R13, 0xff, RZ, 0xc0, !PT ;  /* 0x000000ff0dff7812 */ /* 0x000fe2000788c0ff */
[----:B------:R-:W-:Y:S01]  /*3eb0*/  VIADD R5, R12, UR6 ;  /* 0x000000060c057c36 */ /* 0x000fe20008000000 */
[----:B------:R-:W-:Y:S01]  /*3ec0*/  ULDC.64 UR4, c[0x0][0x650] ;  /* 0x0001940000047ab9 */ /* 0x000fe20000000a00 */
[----:B------:R-:W-:Y:S01]  /*3ed0*/  IMAD.U32 R12, RZ, RZ, UR6 ;  /* 0x00000006ff0c7e24 */ /* 0x000fe2000f8e00ff */
[----:B------:R-:W-:Y:S01]  /*3ee0*/  UISETP.GE.U32.AND UP0, UPT, UR6, 0x64, UPT ;  /* 0x000000640600788c */ /* 0x000fe2000bf06070 */
[----:B------:R-:W-:Y:S01]  /*3ef0*/  BSSY B1, `(.L_x_59) ;  /* 0x000006d000017945 */ /* 0x000fe20003800000 */
[----:B------:R-:W-:Y:S01]  /*3f00*/  ISETP.GT.U32.AND P1, PT, R5, 0x63, PT ;  /* 0x000000630500780c */ /* 0x000fe20003f24070 */
[----:B------:R-:W-:Y:S01]  /*3f10*/  IMAD.MOV.U32 R14, RZ, RZ, -0x1 ;  /* 0xffffffffff0e7424 */ /* 0x000fe200078e00ff */
[----:B------:R-:W-:Y:S02]  /*3f20*/  PRMT R13, RZ, 0x7610, R13 ;  /* 0x00007610ff0d7816 */ /* 0x000fe4000000000d */
[----:B------:R-:W-:-:S02]  /*3f30*/  ISETP.LT.U32.AND P1, PT, R12, 0x64, P1 ;  /* 0x000000640c00780c */ /* 0x000fc40000f21070 */
[----:B------:R-:W-:Y:S01]  /*3f40*/  PLOP3.LUT P5, PT, PT, PT, UP0, 0x80, 0x0 ;  /* 0x000000000000781c */ /* 0x000fe20003faf008 */
[----:B------:R-:W0:Y:S01]  /*3f50*/  @P4 S2R R3, SR_CgaCtaId ;  /* 0x0000000000034919 */ /* 0x000e220000008800 */
[----:B------:R-:W-:-:S04]  /*3f60*/  @P4 MOV R2, 0x400 ;  /* 0x0000040000024802 */ /* 0x000fc80000000f00 */
[----:B0-----:R-:W-:Y:S01]  /*3f70*/  @P4 LEA R4, R3, R2, 0x18 ;  /* 0x0000000203044211 */ /* 0x001fe200078ec0ff */
[----:B------:R-:W-:Y:S01]  /*3f80*/  IMAD.WIDE.U32 R2, R5, 0x51eb851f, RZ ;  /* 0x51eb851f05027825 */ /* 0x000fe200078e00ff */
[----:B------:R-:W-:Y:S02]  /*3f90*/  SEL R2, RZ, 0x1, !P1 ;  /* 0x00000001ff027807 */ /* 0x000fe40004800000 */
[----:B------:R0:W-:Y:S01]  /*3fa0*/  @P4 SYNCS.ARRIVE.TRANS64.A1T0 RZ, [R4+URZ+0x678], RZ ;  /* 0x000678ff04ff49a7 */ /* 0x0001e2000810003f */
[----:B------:R-:W-:Y:S02]  /*3fb0*/  IADD3 R8, P4, R8, R6, RZ ;  /* 0x0000000608087210 */ /* 0x000fe40007f9e0ff */
[----:B------:R-:W-:Y:S02]  /*3fc0*/  LOP3.LUT R11, R11, R2, RZ, 0x3c, !PT ;  /* 0x000000020b0b7212 */ /* 0x000fe400078e3cff */
[----:B------:R-:W-:Y:S01]  /*3fd0*/  ISETP.GE.U32.AND P1, PT, R8, UR4, PT ;  /* 0x0000000408007c0c */ /* 0x000fe2000bf26070 */
[----:B------:R-:W-:Y:S01]  /*3fe0*/  IMAD.X R9, R9, 0x1, R10, P4 ;  /* 0x0000000109097824 */ /* 0x000fe200020e060a */
[----:B------:R-:W-:-:S02]  /*3ff0*/  PRMT R2, RZ, 0x7610, R2 ;  /* 0x00007610ff027816 */ /* 0x000fc40000000002 */
[----:B0-----:R-:W-:Y:S02]  /*4000*/  SHF.R.U32.HI R4, RZ, 0x5, R3 ;  /* 0x00000005ff047819 */ /* 0x001fe40000011603 */
[----:B------:R-:W-:Y:S02]  /*4010*/  ISETP.GE.U32.AND.EX P1, PT, R9, UR5, PT, P1 ;  /* 0x0000000509007c0c */ /* 0x000fe4000bf26110 */
[----:B------:R-:W-:Y:S01]  /*4020*/  @P5 LOP3.LUT R11, R11, 0x1, R4, 0x78, !PT ;  /* 0x000000010b0b5812 */ /* 0x000fe200078e7804 */
[----:B------:R-:W-:Y:S02]  /*4030*/  IMAD R12, R4, -0x64, R5 ;  /* 0xffffff9c040c7824 */ /* 0x000fe400078e0205 */
[----:B------:R-:W-:Y:S02]  /*4040*/  IMAD.MOV.U32 R5, RZ, RZ, -0x1 ;  /* 0xffffffffff057424 */ /* 0x000fe400078e00ff */
[----:B------:R-:W-:-:S06]  /*4050*/  IMAD.MOV.U32 R4, RZ, RZ, -0x1 ;  /* 0xffffffffff047424 */ /* 0x000fcc00078e00ff */
[----:B------:R-:W-:Y:S05]  /*4060*/  @P1 BRA `(.L_x_60) ;  /* 0x0000000400541947 */ /* 0x000fea0003800000 */
[----:B------:R-:W0:Y:S01]  /*4070*/  S2R R17, SR_CTAID.X ;  /* 0x0000000000117919 */ /* 0x000e220000002500 */
[----:B------:R-:W-:Y:S01]  /*4080*/  ULDC.64 UR4, c[0x0][0x628] ;  /* 0x00018a0000047ab9 */ /* 0x000fe20000000a00 */
[----:B------:R-:W1:Y:S01]  /*4090*/  LDC R18, c[0x0][0x144] ;  /* 0x00005100ff127b82 */ /* 0x000e620000000800 */
[----:B------:R-:W-:Y:S01]  /*40a0*/  ISETP.NE.U32.AND P1, PT, RZ, UR4, PT ;  /* 0x00000004ff007c0c */ /* 0x000fe2000bf25070 */
[----:B------:R-:W2:Y:S01]  /*40b0*/  S2R R14, SR_CTAID.Y ;  /* 0x00000000000e7919 */ /* 0x000ea20000002600 */
[----:B------:R-:W-:Y:S01]  /*40c0*/  ULDC UR7, c[0x0][0x150] ;  /* 0x0000540000077ab9 */ /* 0x000fe20000000800 */
[----:B------:R-:W-:Y:S01]  /*40d0*/  ULDC UR8, c[0x0][0x630] ;  /* 0x00018c0000087ab9 */ /* 0x000fe20000000800 */
[----:B------:R-:W-:Y:S01]  /*40e0*/  ISETP.NE.AND.EX P1, PT, RZ, UR5, PT, P1 ;  /* 0x00000005ff007c0c */ /* 0x000fe2000bf25310 */
[----:B------:R-:W-:Y:S01]  /*40f0*/  IMAD.MOV.U32 R2, RZ, RZ, R8 ;  /* 0x000000ffff027224 */ /* 0x000fe200078e0008 */
[----:B0-----:R-:W-:-:S05]  /*4100*/  I2FP.F32.U32 R3, R17 ;  /* 0x0000001100037245 */ /* 0x001fca0000201000 */
[----:B------:R-:W-:Y:S01]  /*4110*/  FMUL R20, R3, UR7 ;  /* 0x0000000703147c20 */ /* 0x000fe20008400000 */
[----:B------:R-:W-:-:S05]  /*4120*/  IMAD.MOV.U32 R3, RZ, RZ, R9 ;  /* 0x000000ffff037224 */ /* 0x000fca00078e0009 */
[----:B--2---:R-:W-:Y:S05]  /*4130*/  @!P1 BRA `(.L_x_61) ;  /* 0x0000000000289947 */ /* 0x004fea0003800000 */
[----:B------:R-:W-:Y:S02]  /*4140*/  ULDC UR7, c[0x0][0x634] ;  /* 0x00018d0000077ab9 */ /* 0x000fe40000000800 */
[----:B------:R-:W-:-:S05]  /*4150*/  IADD3 R3, P1, R8, UR7, RZ ;  /* 0x0000000708037c10 */ /* 0x000fca000ff3e0ff */
[----:B------:R-:W-:-:S04]  /*4160*/  IMAD.X R19, RZ, RZ, R9, P1 ;  /* 0x000000ffff137224 */ /* 0x000fc800008e0609 */
[----:B------:R-:W-:-:S04]  /*4170*/  IMAD.WIDE.U32 R4, R19, UR4, RZ ;  /* 0x0000000413047c25 */ /* 0x000fc8000f8e00ff */
[----:B------:R-:W-:-:S04]  /*4180*/  IMAD.WIDE.U32 R4, P1, R3, UR5, R4 ;  /* 0x0000000503047c25 */ /* 0x000fc8000f820004 */
[----:B------:R-:W-:-:S04]  /*4190*/  IMAD.WIDE.U32 R2, R3, UR4, RZ ;  /* 0x0000000403027c25 */ /* 0x000fc8000f8e00ff */
[----:B------:R-:W-:Y:S01]  /*41a0*/  IMAD.MOV.U32 R2, RZ, RZ, R5 ;  /* 0x000000ffff027224 */ /* 0x000fe200078e0005 */
[----:B------:R-:W-:Y:S01]  /*41b0*/  IADD3 RZ, P4, R3, R4, RZ ;  /* 0x0000000403ff7210 */ /* 0x000fe20007f9e0ff */
[----:B------:R-:W-:-:S04]  /*41c0*/  IMAD.X R3, RZ, RZ, RZ, P1 ;  /* 0x000000ffff037224 */ /* 0x000fc800008e06ff */
[----:B------:R-:W-:-:S08]  /*41d0*/  IMAD.WIDE.U32.X R2, R19, UR5, R2, P4 ;  /* 0x0000000513027c25 */ /* 0x000fd0000a0e0402 */
.L_x_61:
[--C-:B------:R-:W-:Y:S01]  /*41e0*/  SHF.R.U64 R16, R2, UR8, R3.reuse ;  /* 0x0000000802107c19 */ /* 0x100fe20008001203 */
[----:B------:R-:W0:Y:S01]  /*41f0*/  F2I.U32.TRUNC.NTZ R20, R20 ;  /* 0x0000001400147305 */ /* 0x000e22000020f000 */
[----:B------:R-:W-:Y:S01]  /*4200*/  SHF.R.U32.HI R2, RZ, UR8, R3 ;  /* 0x00000008ff027c19 */ /* 0x000fe20008011603 */
[----:B------:R-:W-:Y:S01]  /*4210*/  ULDC.64 UR4, c[0x0][0x620] ;  /* 0x0001880000047ab9 */ /* 0x000fe20000000a00 */
[----:B------:R-:W-:Y:S01]  /*4220*/  IADD3 R5, P1, RZ, -R16, RZ ;  /* 0x80000010ff057210 */ /* 0x000fe20007f3e0ff */
[----:B------:R-:W-:Y:S01]  /*4230*/  IMAD.MOV.U32 R3, RZ, RZ, R9 ;  /* 0x000000ffff037224 */ /* 0x000fe200078e0009 */
[----:B------:R-:W-:Y:S01]  /*4240*/  ULDC.64 UR8, c[0x0][0x640] ;  /* 0x0001900000087ab9 */ /* 0x000fe20000000a00 */
[----:B------:R-:W2:Y:S02]  /*4250*/  LDC R21, c[0x0][0x148] ;  /* 0x00005200ff157b82 */ /* 0x000ea40000000800 */
[----:B------:R-:W-:Y:S01]  /*4260*/  IMAD.X R2, RZ, RZ, ~R2, P1 ;  /* 0x000000ffff027224 */ /* 0x000fe200008e0e02 */
[----:B------:R-:W-:-:S03]  /*4270*/  ISETP.NE.U32.AND P1, PT, RZ, UR8, PT ;  /* 0x00000008ff007c0c */ /* 0x000fc6000bf25070 */
[----:B------:R-:W-:Y:S01]  /*4280*/  IMAD R4, R2, UR4, RZ ;  /* 0x0000000402047c24 */ /* 0x000fe2000f8e02ff */
[----:B------:R-:W-:Y:S01]  /*4290*/  ISETP.NE.AND.EX P1, PT, RZ, UR9, PT, P1 ;  /* 0x00000009ff007c0c */ /* 0x000fe2000bf25310 */
[----:B------:R-:W-:-:S04]  /*42a0*/  IMAD.MOV.U32 R2, RZ, RZ, R8 ;  /* 0x000000ffff027224 */ /* 0x000fc800078e0008 */
[----:B------:R-:W-:Y:S01]  /*42b0*/  IMAD.WIDE.U32 R2, R5, UR4, R2 ;  /* 0x0000000405027c25 */ /* 0x000fe2000f8e0002 */
[----:B------:R-:W-:-:S03]  /*42c0*/  ULDC UR4, c[0x0][0x618] ;  /* 0x0001860000047ab9 */ /* 0x000fc60000000800 */
[----:B------:R-:W-:Y:S01]  /*42d0*/  IMAD R5, R5, UR5, R4 ;  /* 0x0000000505057c24 */ /* 0x000fe2000f8e0204 */
[----:B------:R-:W-:Y:S01]  /*42e0*/  ULDC UR5, c[0x0][0x154] ;  /* 0x0000550000057ab9 */ /* 0x000fe20000000800 */
[----:B0-----:R-:W-:Y:S02]  /*42f0*/  IMAD.MOV R4, RZ, RZ, -R20 ;  /* 0x000000ffff047224 */ /* 0x001fe400078e0a14 */
[----:B------:R-:W-:Y:S02]  /*4300*/  IMAD.IADD R3, R3, 0x1, R5 ;  /* 0x0000000103037824 */ /* 0x000fe400078e0205 */
[----:B-1----:R-:W-:Y:S01]  /*4310*/  IMAD R17, R18, R4, R17 ;  /* 0x0000000412117224 */ /* 0x002fe200078e0211 */
[----:B------:R-:W-:Y:S02]  /*4320*/  I2FP.F32.U32 R4, R14 ;  /* 0x0000000e00047245 */ /* 0x000fe40000201000 */
[--C-:B------:R-:W-:Y:S02]  /*4330*/  SHF.R.U64 R18, R2, UR4, R3.reuse ;  /* 0x0000000402127c19 */ /* 0x100fe40008001203 */
[----:B------:R-:W-:Y:S01]  /*4340*/  SHF.R.U32.HI R3, RZ, UR4, R3 ;  /* 0x00000004ff037c19 */ /* 0x000fe20008011603 */
[----:B------:R-:W-:Y:S01]  /*4350*/  FMUL R4, R4, UR5 ;  /* 0x0000000504047c20 */ /* 0x000fe20008400000 */
[----:B------:R-:W-:-:S02]  /*4360*/  ULDC UR4, c[0x0][0x608] ;  /* 0x0001820000047ab9 */ /* 0x000fc40000000800 */
[--C-:B------:R-:W-:Y:S01]  /*4370*/  SHF.R.U64 R20, R18, UR4, R3.reuse ;  /* 0x0000000412147c19 */ /* 0x100fe20008001203 */
[----:B------:R0:W1:Y:S01]  /*4380*/  F2I.U32.TRUNC.NTZ R22, R4 ;  /* 0x0000000400167305 */ /* 0x000062000020f000 */
[----:B------:R-:W-:Y:S01]  /*4390*/  SHF.R.U32.HI R3, RZ, UR4, R3 ;  /* 0x00000004ff037c19 */ /* 0x000fe20008011603 */
[----:B------:R-:W-:-:S03]  /*43a0*/  ULDC UR4, c[0x0][0x658] ;  /* 0x0001960000047ab9 */ /* 0x000fc60000000800 */
[--C-:B------:R-:W-:Y:S02]  /*43b0*/  SHF.R.U64 R19, R20, UR4, R3.reuse ;  /* 0x0000000414137c19 */ /* 0x100fe40008001203 */
[----:B------:R-:W-:-:S03]  /*43c0*/  SHF.R.U32.HI R23, RZ, UR4, R3 ;  /* 0x00000004ff177c19 */ /* 0x000fc60008011603 */
[----:B------:R-:W-:Y:S02]  /*43d0*/  IMAD.MOV.U32 R2, RZ, RZ, R19 ;  /* 0x000000ffff027224 */ /* 0x000fe400078e0013 */
[----:B------:R-:W-:Y:S01]  /*43e0*/  IMAD.MOV.U32 R3, RZ, RZ, R23 ;  /* 0x000000ffff037224 */ /* 0x000fe200078e0017 */
[----:B0-----:R-:W-:Y:S06]  /*43f0*/  @!P1 BRA `(.L_x_62) ;  /* 0x0000000000289947 */ /* 0x001fec0003800000 */
        /* <DEDUP_REMOVED lines=10> */
.L_x_62:
[----:B------:R-:W-:Y:S01]  /*44a0*/  ULDC UR4, c[0x0][0x648] ;  /* 0x0001920000047ab9 */ /* 0x000fe20000000800 */
[----:B-1----:R-:W-:Y:S01]  /*44b0*/  IMAD.MOV R22, RZ, RZ, -R22 ;  /* 0x000000ffff167224 */ /* 0x002fe200078e0a16 */
[----:B------:R-:W-:Y:S01]  /*44c0*/  SHF.R.U64 R3, R2, UR4, R3 ;  /* 0x0000000402037c19 */ /* 0x000fe20008001203 */
[----:B------:R-:W-:Y:S01]  /*44d0*/  ULDC UR4, c[0x0][0x638] ;  /* 0x00018e0000047ab9 */ /* 0x000fe20000000800 */
[----:B------:R-:W-:Y:S01]  /*44e0*/  LOP3.LUT R2, R20, UR16, RZ, 0xc0, !PT ;  /* 0x0000001014027c12 */ /* 0x000fe2000f8ec0ff */
[----:B--2---:R-:W-:Y:S01]  /*44f0*/  @P2 IMAD R17, R21, R22, R14 ;  /* 0x0000001615112224 */ /* 0x004fe200078e020e */
[----:B------:R-:W-:Y:S01]  /*4500*/  LOP3.LUT R14, R18, UR13, RZ, 0xc0, !PT ;  /* 0x0000000d120e7c12 */ /* 0x000fe2000f8ec0ff */
[----:B------:R-:W-:Y:S01]  /*4510*/  IMAD.MOV R4, RZ, RZ, -R3 ;  /* 0x000000ffff047224 */ /* 0x000fe200078e0a03 */
[----:B------:R-:W-:Y:S01]  /*4520*/  ULDC UR5, c[0x0][0x610] ;  /* 0x0001840000057ab9 */ /* 0x000fe20000000800 */
[----:B------:R-:W-:Y:S02]  /*4530*/  IMAD R2, R3, UR17, R2 ;  /* 0x0000001103027c24 */ /* 0x000fe4000f8e0202 */
[----:B------:R-:W-:Y:S01]  /*4540*/  IMAD R19, R4, UR4, R19 ;  /* 0x0000000404137c24 */ /* 0x000fe2000f8e0213 */
[----:B------:R-:W-:Y:S01]  /*4550*/  ULDC UR4, c[0x0][0x600] ;  /* 0x0001800000047ab9 */ /* 0x000fe20000000800 */
[----:B------:R-:W-:-:S02]  /*4560*/  IMAD R17, R2, UR5, R17 ;  /* 0x0000000502117c24 */ /* 0x000fc4000f8e0211 */
[----:B------:R-:W-:Y:S02]  /*4570*/  IMAD R14, R19, UR4, R14 ;  /* 0x00000004130e7c24 */ /* 0x000fe4000f8e020e */
[----:B------:R-:W-:-:S03]  /*4580*/  IMAD.MOV.U32 R2, RZ, RZ, 0x1 ;  /* 0x00000001ff027424 */ /* 0x000fc600078e00ff */
[----:B------:R-:W-:Y:S02]  /*4590*/  SEL R4, R14, R17, !P2 ;  /* 0x000000110e047207 */ /* 0x000fe40005000000 */
[----:B------:R-:W-:Y:S01]  /*45a0*/  SEL R5, R17, R14, !P2 ;  /* 0x0000000e11057207 */ /* 0x000fe20005000000 */
[----:B------:R-:W-:-:S07]  /*45b0*/  IMAD.MOV.U32 R14, RZ, RZ, R16 ;  /* 0x000000ffff0e7224 */ /* 0x000fce00078e0010 */
.L_x_60:
[----:B------:R-:W-:Y:S05]  /*45c0*/  BSYNC B1 ;  /* 0x0000000000017941 */ /* 0x000fea0003800000 */
.L_x_59:
[----:B------:R-:W-:-:S13]  /*45d0*/  LOP3.LUT P1, RZ, R2, 0xff, RZ, 0xc0, !PT ;  /* 0x000000ff02ff7812 */ /* 0x000fda000782c0ff */
[----:B------:R-:W-:Y:S05]  /*45e0*/  @P1 BRA `(.L_x_63) ;  /* 0xfffffff400401947 */ /* 0x000fea000383ffff */
[----:B------:R-:W-:Y:S05]  /*45f0*/  BSYNC B0 ;  /* 0x0000000000007941 */ /* 0x000fea0003800000 */
.L_x_51:
[----:B------:R-:W-:-:S03]  /*4600*/  UMOV UR4, 0xffffffff ;  /* 0xffffffff00047882 */ /* 0x000fc60000000000 */
[----:B------:R-:W-:Y:S05]  /*4610*/  BRA.DIV UR4, `(.L_x_64) ;  /* 0x0000000604607947 */ /* 0x000fea000b800000 */
[----:B------:R-:W-:-:S13]  /*4620*/  ELECT P0, URZ, PT ;  /* 0x00000000003f782f */ /* 0x000fda0003800000 */
.L_x_79:
[----:B------:R-:W-:Y:S05]  /*4630*/  @!P0 EXIT ;  /* 0x000000000000894d */ /* 0x000fea0003800000 */
[----:B------:R-:W-:-:S04]  /*4640*/  LOP3.LUT R0, R0, 0x2, RZ, 0xfc, !PT ;  /* 0x0000000200007812 */ /* 0x000fc800078efcff */
[----:B------:R-:W-:-:S13]  /*4650*/  ISETP.NE.AND P0, PT, R0, 0x3, PT ;  /* 0x000000030000780c */ /* 0x000fda0003f05270 */
[----:B------:R-:W-:Y:S05]  /*4660*/  @!P0 BRA `(.L_x_65) ;  /* 0x0000000000048947 */ /* 0x000fea0003800000 */
[----:B------:R-:W-:Y:S01]  /*4670*/  BPT.TRAP 0x1 ;  /* 0x000000040000795c */ /* 0x000fe20000300000 */
.L_x_65:
[----:B------:R-:W0:Y:S01]  /*4680*/  S2R R3, SR_CgaCtaId ;  /* 0x0000000000037919 */ /* 0x000e220000008800 */
[----:B------:R-:W-:-:S04]  /*4690*/  MOV R0, 0x400 ;  /* 0x0000040000007802 */ /* 0x000fc80000000f00 */
[----:B0-----:R-:W-:Y:S01]  /*46a0*/  LEA R3, R3, R0, 0x18 ;  /* 0x0000000003037211 */ /* 0x001fe200078ec0ff */
[----:B------:R-:W-:-:S04]  /*46b0*/  IMAD.MOV.U32 R0, RZ, RZ, RZ ;  /* 0x000000ffff007224 */ /* 0x000fc800078e00ff */
[----:B------:R-:W-:-:S07]  /*46c0*/  VIADD R3, R3, 0x320 ;  /* 0x0000032003037836 */ /* 0x000fce0000000000 */
.L_x_70:
[C---:B0-----:R-:W-:Y:S01]  /*46d0*/  IMAD R7, R12.reuse, 0x8, R3 ;  /* 0x000000080c077824 */ /* 0x041fe200078e0203 */
[----:B------:R-:W-:Y:S01]  /*46e0*/  SHF.L.U32 R4, R11, 0x1f, RZ ;  /* 0x0000001f0b047819 */ /* 0x000fe200000006ff */
[----:B------:R-:W-:-:S03]  /*46f0*/  VIADD R12, R12, 0x1 ;  /* 0x000000010c0c7836 */ /* 0x000fc60000000000 */
[----:B------:R-:W0:Y:S02]  /*4700*/  SYNCS.PHASECHK.TRANS64.TRYWAIT P0, [R7+URZ], R4 ;  /* 0x00000004070075a7 */ /* 0x000e24000800017f */
[----:B------:R-:W-:-:S04]  /*4710*/  ISETP.NE.AND P1, PT, R12, 0x64, PT ;  /* 0x000000640c00780c */ /* 0x000fc80003f25270 */
[----:B------:R-:W-:Y:S02]  /*4720*/  SEL R2, RZ, 0x1, P1 ;  /* 0x00000001ff027807 */ /* 0x000fe40000800000 */
[----:B------:R-:W-:Y:S02]  /*4730*/  SEL R12, R12, RZ, P1 ;  /* 0x000000ff0c0c7207 */ /* 0x000fe40000800000 */
[----:B------:R-:W-:-:S03]  /*4740*/  LOP3.LUT R11, R11, R2, RZ, 0x3c, !PT ;  /* 0x000000020b0b7212 */ /* 0x000fc600078e3cff */
[----:B------:R-:W-:Y:S01]  /*4750*/  IMAD R8, R12, 0x8, R3 ;  /* 0x000000080c087824 */ /* 0x000fe200078e0203 */
[----:B------:R-:W-:Y:S01]  /*4760*/  SHF.L.U32 R5, R11, 0x1f, RZ ;  /* 0x0000001f0b057819 */ /* 0x000fe200000006ff */
[----:B0-----:R-:W-:Y:S06]  /*4770*/  @!P0 BRA `(.L_x_66) ;  /* 0x00000004002c8947 */ /* 0x001fec0003800000 */
.L_x_80:
[----:B------:R-:W1:Y:S01]  /*4780*/  SYNCS.PHASECHK.TRANS64.TRYWAIT P0, [R8+URZ], R5 ;  /* 0x00000005080075a7 */ /* 0x000e62000800017f */
[----:B------:R-:W-:-:S05]  /*4790*/  VIADD R2, R12, 0x1 ;  /* 0x000000010c027836 */ /* 0x000fca0000000000 */
[----:B------:R-:W-:-:S04]  /*47a0*/  ISETP.NE.AND P1, PT, R2, 0x64, PT ;  /* 0x000000640200780c */ /* 0x000fc80003f25270 */
[----:B0-----:R-:W-:Y:S02]  /*47b0*/  SEL R4, RZ, 0x1, P1 ;  /* 0x00000001ff047807 */ /* 0x001fe40000800000 */
[----:B------:R-:W-:Y:S02]  /*47c0*/  SEL R2, R2, RZ, P1 ;  /* 0x000000ff02027207 */ /* 0x000fe40000800000 */
[----:B------:R-:W-:-:S03]  /*47d0*/  LOP3.LUT R11, R11, R4, RZ, 0x3c, !PT ;  /* 0x000000040b0b7212 */ /* 0x000fc600078e3cff */
[----:B------:R-:W-:Y:S01]  /*47e0*/  IMAD R7, R2, 0x8, R3 ;  /* 0x0000000802077824 */ /* 0x000fe200078e0203 */
[----:B------:R-:W-:Y:S01]  /*47f0*/  SHF.L.U32 R6, R11, 0x1f, RZ ;  /* 0x0000001f0b067819 */ /* 0x000fe200000006ff */
[----:B-1----:R-:W-:Y:S06]  /*4800*/  @!P0 BRA `(.L_x_67) ;  /* 0x00000004001c8947 */ /* 0x002fec0003800000 */
.L_x_81:
[----:B------:R-:W1:Y:S01]  /*4810*/  SYNCS.PHASECHK.TRANS64.TRYWAIT P0, [R7+URZ], R6 ;  /* 0x00000006070075a7 */ /* 0x000e62000800017f */
[----:B------:R-:W-:-:S05]  /*4820*/  VIADD R2, R2, 0x1 ;  /* 0x0000000102027836 */ /* 0x000fca0000000000 */
[----:B------:R-:W-:-:S04]  /*4830*/  ISETP.NE.AND P1, PT, R2, 0x64, PT ;  /* 0x000000640200780c */ /* 0x000fc80003f25270 */
[----:B------:R-:W-:Y:S02]  /*4840*/  SEL R4, RZ, 0x1, P1 ;  /* 0x00000001ff047807 */ /* 0x000fe40000800000 */
[----:B------:R-:W-:Y:S02]  /*4850*/  SEL R12, R2, RZ, P1 ;  /* 0x000000ff020c7207 */ /* 0x000fe40000800000 */
[----:B------:R-:W-:-:S03]  /*4860*/  LOP3.LUT R11, R11, R4, RZ, 0x3c, !PT ;  /* 0x000000040b0b7212 */ /* 0x000fc600078e3cff */
[----:B0-----:R-:W-:Y:S01]  /*4870*/  IMAD R5, R12, 0x8, R3 ;  /* 0x000000080c057824 */ /* 0x001fe200078e0203 */
[----:B------:R-:W-:Y:S01]  /*4880*/  SHF.L.U32 R2, R11, 0x1f, RZ ;  /* 0x0000001f0b027819 */ /* 0x000fe200000006ff */
[----:B-1----:R-:W-:Y:S06]  /*4890*/  @!P0 BRA `(.L_x_68) ;  /* 0x00000004000c8947 */ /* 0x002fec0003800000 */
.L_x_82:
[----:B------:R-:W1:Y:S01]  /*48a0*/  SYNCS.PHASECHK.TRANS64.TRYWAIT P0, [R5+URZ], R2 ;  /* 0x00000002050075a7 */ /* 0x000e62000800017f */
[----:B------:R-:W-:-:S05]  /*48b0*/  VIADD R0, R0, 0x4 ;  /* 0x0000000400007836 */ /* 0x000fca0000000000 */
[----:B------:R-:W-:Y:S01]  /*48c0*/  ISETP.NE.AND P1, PT, R0, 0x64, PT ;  /* 0x000000640000780c */ /* 0x000fe20003f25270 */
[----:B-1----:R-:W-:-:S12]  /*48d0*/  @!P0 BRA `(.L_x_69) ;  /* 0x0000000400108947 */ /* 0x002fd80003800000 */
.L_x_83:
[----:B------:R-:W-:-:S05]  /*48e0*/  VIADD R12, R12, 0x1 ;  /* 0x000000010c0c7836 */ /* 0x000fca0000000000 */
[----:B------:R-:W-:-:S04]  /*48f0*/  ISETP.NE.AND P0, PT, R12, 0x64, PT ;  /* 0x000000640c00780c */ /* 0x000fc80003f05270 */
[----:B-1----:R-:W-:Y:S02]  /*4900*/  SEL R2, RZ, 0x1, P0 ;  /* 0x00000001ff027807 */ /* 0x002fe40000000000 */
[----:B------:R-:W-:Y:S02]  /*4910*/  SEL R12, R12, RZ, P0 ;  /* 0x000000ff0c0c7207 */ /* 0x000fe40000000000 */
[----:B------:R-:W-:Y:S01]  /*4920*/  LOP3.LUT R11, R11, R2, RZ, 0x3c, !PT ;  /* 0x000000020b0b7212 */ /* 0x000fe200078e3cff */
[----:B------:R-:W-:Y:S06]  /*4930*/  @P1 BRA `(.L_x_70) ;  /* 0xfffffffc00641947 */ /* 0x000fec000383ffff */
[----:B------:R-:W-:Y:S05]  /*4940*/  EXIT ;  /* 0x000000000000794d */ /* 0x000fea0003800000 */
.L_x_16:
[----:B0-----:R-:W-:-:S04]  /*4950*/  IMAD.U32 R16, RZ, RZ, UR23 ;  /* 0x00000017ff107e24 */ /* 0x001fc8000f8e00ff */
[----:B------:R0:W1:Y:S03]  /*4960*/  SYNCS.PHASECHK.TRANS64.TRYWAIT P0, [R16+URZ+-0x8], R15 ;  /* 0xfffff80f100075a7 */ /* 0x000066000800017f */
[----:B-1----:R-:W-:Y:S05]  /*4970*/  @!P0 NANOSLEEP.SYNCS 0x989680 ;  /* 0x009896800000895d */ /* 0x002fea0003900000 */
[----:B------:R-:W1:Y:S02]  /*4980*/  @!P0 SYNCS.PHASECHK.TRANS64 P0, [R16+URZ+-0x8], R15 ;  /* 0xfffff80f100085a7 */ /* 0x000e64000800007f */
[----:B-1----:R-:W-:Y:S05]  /*4990*/  @!P0 BRA `(.L_x_16) ;  /* 0xfffffffc00ec8947 */ /* 0x002fea000383ffff */
[----:B------:R-:W-:Y:S05]  /*49a0*/  BRA `(.L_x_71) ;  /* 0xffffffd400d47947 */ /* 0x000fea000383ffff */
.L_x_21:
[----:B-1----:R-:W-:-:S04]  /*49b0*/  IMAD.U32 R16, RZ, RZ, UR6 ;  /* 0x00000006ff107e24 */ /* 0x002fc8000f8e00ff */
[----:B------:R1:W2:Y:S03]  /*49c0*/  SYNCS.PHASECHK.TRANS64.TRYWAIT P0, [R16+URZ], R15 ;  /* 0x0000000f100075a7 */ /* 0x0002a6000800017f */
[----:B--2---:R-:W-:Y:S05]  /*49d0*/  @!P0 NANOSLEEP.SYNCS 0x989680 ;  /* 0x009896800000895d */ /* 0x004fea0003900000 */
[----:B------:R-:W2:Y:S02]  /*49e0*/  @!P0 SYNCS.PHASECHK.TRANS64 P0, [R16+URZ], R15 ;  /* 0x0000000f100085a7 */ /* 0x000ea4000800007f */
[----:B--2---:R-:W-:Y:S05]  /*49f0*/  @!P0 BRA `(.L_x_21) ;  /* 0xfffffffc00ec8947 */ /* 0x004fea000383ffff */
[----:B------:R-:W-:Y:S05]  /*4a00*/  BRA `(.L_x_20) ;  /* 0xffffffd800107947 */ /* 0x000fea000383ffff */
.L_x_27:
[----:B-1----:R-:W-:-:S04]  /*4a10*/  IMAD.U32 R17, RZ, RZ, UR9 ;  /* 0x00000009ff117e24 */ /* 0x002fc8000f8e00ff */
[----:B------:R1:W2:Y:S03]  /*4a20*/  SYNCS.PHASECHK.TRANS64.TRYWAIT P0, [R17+URZ], R16 ;  /* 0x00000010110075a7 */ /* 0x0002a6000800017f */
[----:B--2---:R-:W-:Y:S05]  /*4a30*/  @!P0 NANOSLEEP.SYNCS 0x989680 ;  /* 0x009896800000895d */ /* 0x004fea0003900000 */
[----:B------:R-:W2:Y:S02]  /*4a40*/  @!P0 SYNCS.PHASECHK.TRANS64 P0, [R17+URZ], R16 ;  /* 0x00000010110085a7 */ /* 0x000ea4000800007f */
[----:B--2---:R-:W-:Y:S05]  /*4a50*/  @!P0 BRA `(.L_x_27) ;  /* 0xfffffffc00ec8947 */ /* 0x004fea000383ffff */
[----:B------:R-:W-:Y:S05]  /*4a60*/  BRA `(.L_x_26) ;  /* 0xffffffd800ac7947 */ /* 0x000fea000383ffff */
.L_x_35:
[----:B0-----:R-:W-:-:S04]  /*4a70*/  IMAD.U32 R16, RZ, RZ, UR23 ;  /* 0x00000017ff107e24 */ /* 0x001fc8000f8e00ff */
[----:B------:R0:W1:Y:S03]  /*4a80*/  SYNCS.PHASECHK.TRANS64.TRYWAIT P0, [R16+URZ+0x8], R15 ;  /* 0x0000080f100075a7 */ /* 0x000066000800017f */
[----:B-1----:R-:W-:Y:S05]  /*4a90*/  @!P0 NANOSLEEP.SYNCS 0x989680 ;  /* 0x009896800000895d */ /* 0x002fea0003900000 */
[----:B------:R-:W1:Y:S02]  /*4aa0*/  @!P0 SYNCS.PHASECHK.TRANS64 P0, [R16+URZ+0x8], R15 ;  /* 0x0000080f100085a7 */ /* 0x000e64000800007f */
[----:B-1----:R-:W-:Y:S05]  /*4ab0*/  @!P0 BRA `(.L_x_35) ;  /* 0xfffffffc00ec8947 */ /* 0x002fea000383ffff */
[----:B------:R-:W-:Y:S05]  /*4ac0*/  BRA `(.L_x_72) ;  /* 0xffffffdc00f07947 */ /* 0x000fea000383ffff */
.L_x_52:
[----:B------:R-:W-:Y:S01]  /*4ad0*/  BSSY B1, `(.L_x_73) ;  /* 0x0000006000017945 */ /* 0x000fe20003800000 */
[----:B------:R-:W-:-:S07]  /*4ae0*/  IMAD.MOV.U32 R2, RZ, RZ, -0x1 ;  /* 0xffffffffff027424 */ /* 0x000fce00078e00ff */
[----:B------:R-:W-:Y:S05]  /*4af0*/  WARPSYNC.COLLECTIVE R2, `(.L_x_74) ;  /* 0x00000000020c7348 */ /* 0x000fea0003c00000 */
[----:B------:R-:W-:Y:S02]  /*4b00*/  ELECT P1, UR62, PT ;  /* 0x00000000003e782f */ /* 0x000fe40003820000 */
[----:B------:R-:W-:Y:S01]  /*4b10*/  MOV R2, UR62 ;  /* 0x0000003e00027c02 */ /* 0x000fe20008000f00 */
[----:B------:R-:W-:Y:S10]  /*4b20*/  ENDCOLLECTIVE ;  /* 0x000000000000791b */ /* 0x000ff40003800000 */
.L_x_74:
[----:B------:R-:W-:Y:S05]  /*4b30*/  BSYNC B1 ;  /* 0x0000000000017941 */ /* 0x000fea0003800000 */
.L_x_73:
[----:B------:R-:W-:Y:S05]  /*4b40*/  BRA `(.L_x_75) ;  /* 0xffffffec00f47947 */ /* 0x000fea000383ffff */
.L_x_55:
[----:B-1----:R1:W2:Y:S02]  /*4b50*/  SYNCS.PHASECHK.TRANS64.TRYWAIT P1, [R19+URZ+0x320], R4 ;  /* 0x00032004130075a7 */ /* 0x0022a4000802017f */
[----:B--2---:R-:W-:Y:S05]  /*4b60*/  @!P1 NANOSLEEP.SYNCS 0x989680 ;  /* 0x009896800000995d */ /* 0x004fea0003900000 */
[----:B------:R-:W2:Y:S02]  /*4b70*/  @!P1 SYNCS.PHASECHK.TRANS64 P1, [R19+URZ+0x320], R4 ;  /* 0x00032004130095a7 */ /* 0x000ea4000802007f */
[----:B--2---:R-:W-:Y:S05]  /*4b80*/  @!P1 BRA `(.L_x_55) ;  /* 0xfffffffc00f09947 */ /* 0x004fea000383ffff */
[----:B------:R-:W-:Y:S05]  /*4b90*/  BRA `(.L_x_76) ;  /* 0xfffffff000287947 */ /* 0x000fea000383ffff */
.L_x_64:
[----:B------:R-:W-:Y:S01]  /*4ba0*/  BSSY B0, `(.L_x_77) ;  /* 0x0000006000007945 */ /* 0x000fe20003800000 */
[----:B------:R-:W-:-:S07]  /*4bb0*/  IMAD.MOV.U32 R2, RZ, RZ, -0x1 ;  /* 0xffffffffff027424 */ /* 0x000fce00078e00ff */
[----:B------:R-:W-:Y:S05]  /*4bc0*/  WARPSYNC.COLLECTIVE R2, `(.L_x_78) ;  /* 0x00000000020c7348 */ /* 0x000fea0003c00000 */
[----:B------:R-:W-:Y:S02]  /*4bd0*/  ELECT P1, UR62, PT ;  /* 0x00000000003e782f */ /* 0x000fe40003820000 */
[----:B------:R-:W-:Y:S01]  /*4be0*/  MOV R2, UR62 ;  /* 0x0000003e00027c02 */ /* 0x000fe20008000f00 */
[----:B------:R-:W-:Y:S10]  /*4bf0*/  ENDCOLLECTIVE ;  /* 0x000000000000791b */ /* 0x000ff40003800000 */
.L_x_78:
[----:B------:R-:W-:Y:S05]  /*4c00*/  BSYNC B0 ;  /* 0x0000000000007941 */ /* 0x000fea0003800000 */
.L_x_77:
[----:B------:R-:W-:Y:S01]  /*4c10*/  PLOP3.LUT P0, PT, P1, PT, PT, 0x80, 0x0 ;  /* 0x000000000000781c */ /* 0x000fe20000f0f070 */
[----:B------:R-:W-:-:S12]  /*4c20*/  BRA `(.L_x_79) ;  /* 0xfffffff800807947 */ /* 0x000fd8000383ffff */
.L_x_66:
[----:B0-----:R0:W1:Y:S02]  /*4c30*/  SYNCS.PHASECHK.TRANS64.TRYWAIT P0, [R7+URZ], R4 ;  /* 0x00000004070075a7 */ /* 0x001064000800017f */
[----:B-1----:R-:W-:Y:S05]  /*4c40*/  @!P0 NANOSLEEP.SYNCS 0x989680 ;  /* 0x009896800000895d */ /* 0x002fea0003900000 */
[----:B------:R-:W1:Y:S02]  /*4c50*/  @!P0 SYNCS.PHASECHK.TRANS64 P0, [R7+URZ], R4 ;  /* 0x00000004070085a7 */ /* 0x000e64000800007f */
[----:B-1----:R-:W-:Y:S05]  /*4c60*/  @!P0 BRA `(.L_x_66) ;  /* 0xfffffffc00f08947 */ /* 0x002fea000383ffff */
[----:B------:R-:W-:Y:S05]  /*4c70*/  BRA `(.L_x_80) ;  /* 0xfffffff800c07947 */ /* 0x000fea000383ffff */
.L_x_67:
[----:B0-----:R0:W1:Y:S02]  /*4c80*/  SYNCS.PHASECHK.TRANS64.TRYWAIT P0, [R8+URZ], R5 ;  /* 0x00000005080075a7 */ /* 0x001064000800017f */
[----:B-1----:R-:W-:Y:S05]  /*4c90*/  @!P0 NANOSLEEP.SYNCS 0x989680 ;  /* 0x009896800000895d */ /* 0x002fea0003900000 */
[----:B------:R-:W1:Y:S02]  /*4ca0*/  @!P0 SYNCS.PHASECHK.TRANS64 P0, [R8+URZ], R5 ;  /* 0x00000005080085a7 */ /* 0x000e64000800007f */
[----:B-1----:R-:W-:Y:S05]  /*4cb0*/  @!P0 BRA `(.L_x_67) ;  /* 0xfffffffc00f08947 */ /* 0x002fea000383ffff */
[----:B------:R-:W-:Y:S05]  /*4cc0*/  BRA `(.L_x_81) ;  /* 0xfffffff800d07947 */ /* 0x000fea000383ffff */
.L_x_68:
[----:B0-----:R0:W1:Y:S02]  /*4cd0*/  SYNCS.PHASECHK.TRANS64.TRYWAIT P0, [R7+URZ], R6 ;  /* 0x00000006070075a7 */ /* 0x001064000800017f */
[----:B-1----:R-:W-:Y:S05]  /*4ce0*/  @!P0 NANOSLEEP.SYNCS 0x989680 ;  /* 0x009896800000895d */ /* 0x002fea0003900000 */
[----:B------:R-:W1:Y:S02]  /*4cf0*/  @!P0 SYNCS.PHASECHK.TRANS64 P0, [R7+URZ], R6 ;  /* 0x00000006070085a7 */ /* 0x000e64000800007f */
[----:B-1----:R-:W-:Y:S05]  /*4d00*/  @!P0 BRA `(.L_x_68) ;  /* 0xfffffffc00f08947 */ /* 0x002fea000383ffff */
[----:B------:R-:W-:Y:S05]  /*4d10*/  BRA `(.L_x_82) ;  /* 0xfffffff800e07947 */ /* 0x000fea000383ffff */
.L_x_69:
[----:B-1----:R1:W2:Y:S02]  /*4d20*/  SYNCS.PHASECHK.TRANS64.TRYWAIT P0, [R5+URZ], R2 ;  /* 0x00000002050075a7 */ /* 0x0022a4000800017f */
[----:B--2---:R-:W-:Y:S05]  /*4d30*/  @!P0 NANOSLEEP.SYNCS 0x989680 ;  /* 0x009896800000895d */ /* 0x004fea0003900000 */
[----:B------:R-:W2:Y:S02]  /*4d40*/  @!P0 SYNCS.PHASECHK.TRANS64 P0, [R5+URZ], R2 ;  /* 0x00000002050085a7 */ /* 0x000ea4000800007f */
[----:B--2---:R-:W-:Y:S05]  /*4d50*/  @!P0 BRA `(.L_x_69) ;  /* 0xfffffffc00f08947 */ /* 0x004fea000383ffff */
[----:B------:R-:W-:Y:S05]  /*4d60*/  BRA `(.L_x_83) ;  /* 0xfffffff800dc7947 */ /* 0x000fea000383ffff */
.L_x_84:
[----:B------:R-:W-:-:S00]  /*4d70*/  BRA `(.L_x_84) ;  /* 0xfffffffc00fc7947 */ /* 0x000fc0000383ffff */
[----:B------:R-:W-:-:S00]  /*4d80*/  NOP ;  /* 0x0000000000007918 */ /* 0x000fc00000000000 */
[----:B------:R-:W-:-:S00]  /*4d90*/  NOP ;  /* 0x0000000000007918 */ /* 0x000fc00000000000 */
[----:B------:R-:W-:-:S00]  /*4da0*/  NOP ;  /* 0x0000000000007918 */ /* 0x000fc00000000000 */
[----:B------:R-:W-:-:S00]  /*4db0*/  NOP ;  /* 0x0000000000007918 */ /* 0x000fc00000000000 */
[----:B------:R-:W-:-:S00]  /*4dc0*/  NOP ;  /* 0x0000000000007918 */ /* 0x000fc00000000000 */
[----:B------:R-:W-:-:S00]  /*4dd0*/  NOP ;  /* 0x0000000000007918 */ /* 0x000fc00000000000 */
[----:B------:R-:W-:-:S00]  /*4de0*/  NOP ;  /* 0x0000000000007918 */ /* 0x000fc00000000000 */
[----:B------:R-:W-:-:S00]  /*4df0*/  NOP ;  /* 0x0000000000007918 */ /* 0x000fc00000000000 */
.L_x_85:


//--------------------- .nv.shared._ZN7cutlass13device_kernelINS_4gemm6kernel13GemmUniversalIN4cute5tupleIJiiiiEEENS1_10collective13CollectiveMmaINS1_37MainloopSm90TmaGmmaWarpSpecializedFP8ILi100ENS5_IJNS4_1CILi1EEESB_SB_EEENS1_32KernelTmaWarpSpecializedPingpongEEENS5_IJNSA_ILi64EEENSA_ILi8EEENSA_ILi32EEEEEENS_12float_e4m3_tENS5_IJlSB_lEEESJ_SK_NS4_8TiledMMAINS4_8MMA_AtomIJNS4_4SM904GMMA29MMA_64x8x32_F32E4M3E4M3_SS_TNILNSO_7ScaleInE1ELSQ_1EEEEEENS4_6LayoutISC_NS5_IJNSA_ILi0EEESU_SU_EEEEENS5_IJNS4_10UnderscoreESX_SX_EEEEENS4_13SM90_TMA_LOADENS4_14ComposedLayoutINS4_7SwizzleILi1ELi4ELi3EEENS4_18smem_ptr_flag_bitsILi8EEENST_INS5_IJSG_SH_EEENS5_IJSH_SB_EEEEEEEvNS4_8identityES10_S19_vS1A_EENS_8epilogue10collective6detail29Sm90TmaWarpSpecializedAdapterINS1D_15DefaultEpilogueISJ_SK_SK_NS1C_6thread17LinearCombinationISJ_Li1EffLNS1H_9ScaleType4KindE0ELNS_15FloatRoundStyleE2ESJ_EENS1_15EpilogueDefaultEEEEEvvEEEEvNT_6ParamsE --------------------------
	.section	.nv.shared._ZN7cutlass13device_kernelINS_4gemm6kernel13GemmUniversalIN4cute5tupleIJiiiiEEENS1_10collective13CollectiveMmaINS1_37MainloopSm90TmaGmmaWarpSpecializedFP8ILi100ENS5_IJNS4_1CILi1EEESB_SB_EEENS1_32KernelTmaWarpSpecializedPingpongEEENS5_IJNSA_ILi64EEENSA_ILi8EEENSA_ILi32EEEEEENS_12float_e4m3_tENS5_IJlSB_lEEESJ_SK_NS4_8TiledMMAINS4_8MMA_AtomIJNS4_4SM904GMMA29MMA_64x8x32_F32E4M3E4M3_SS_TNILNSO_7ScaleInE1ELSQ_1EEEEEENS4_6LayoutISC_NS5_IJNSA_ILi0EEESU_SU_EEEEENS5_IJNS4_10UnderscoreESX_SX_EEEEENS4_13SM90_TMA_LOADENS4_14ComposedLayoutINS4_7SwizzleILi1ELi4ELi3EEENS4_18smem_ptr_flag_bitsILi8EEENST_INS5_IJSG_SH_EEENS5_IJSH_SB_EEEEEEEvNS4_8identityES10_S19_vS1A_EENS_8epilogue10collective6detail29Sm90TmaWarpSpecializedAdapterINS1D_15DefaultEpilogueISJ_SK_SK_NS1C_6thread17LinearCombinationISJ_Li1EffLNS1H_9ScaleType4KindE0ELNS_15FloatRoundStyleE2ESJ_EENS1_15EpilogueDefaultEEEEEvvEEEEvNT_6ParamsE,"aw",@nobits
	.sectionflags	@""
	.align	16
	.zero		1024


//--------------------- .nv.shared.reserved.0     --------------------------
	.section	.nv.shared.reserved.0,"aw",@nobits
	.weak		__nv_reservedSMEM_offset_0_alias
	.size		__nv_reservedSMEM_offset_0_alias, 0, 0
	.other		__nv_reservedSMEM_offset_0_alias,@"STO_CUDA_RESERVED_SHARED STV_DEFAULT"
__nv_reservedSMEM_offset_0_alias:
	.zero		0


//--------------------- .nv.global                --------------------------
	.section	.nv.global,"aw",@nobits
.nv.global:
	.type		_ZN39_INTERNAL_9fdb68db_4_k_cu_a3ed53c1_57124cute1_E,@object
	.size		_ZN39_INTERNAL_9fdb68db_4_k_cu_a3ed53c1_57124cute1_E,(_ZN39_INTERNAL_9fdb68db_4_k_cu_a3ed53c1_57124cuda3std3__45__cpo6cbeginE - _ZN39_INTERNAL_9fdb68db_4_k_cu_a3ed53c1_57124cute1_E)
_ZN39_INTERNAL_9fdb68db_4_k_cu_a3ed53c1_57124cute1_E:
	.zero		1
	.type		_ZN39_INTERNAL_9fdb68db_4_k_cu_a3ed53c1_57124cuda3std3__45__cpo6cbeginE,@object
	.size		_ZN39_INTERNAL_9fdb68db_4_k_cu_a3ed53c1_57124cuda3std3__45__cpo6cbeginE,(_ZN39_INTERNAL_9fdb68db_4_k_cu_a3ed53c1_57124cuda3std3__48in_placeE - _ZN39_INTERNAL_9fdb68db_4_k_cu_a3ed53c1_57124cuda3std3__45__cpo6cbeginE)
_ZN39_INTERNAL_9fdb68db_4_k_cu_a3ed53c1_57124cuda3std3__45__cpo6cbeginE:
	.zero		1
	.type		_ZN39_INTERNAL_9fdb68db_4_k_cu_a3ed53c1_57124cuda3std3__48in_placeE,@object
	.size		_ZN39_INTERNAL_9fdb68db_4_k_cu_a3ed53c1_57124cuda3std3__48in_placeE,(_ZN39_INTERNAL_9fdb68db_4_k_cu_a3ed53c1_57124cuda3std6ranges3__45__cpo9iter_moveE - _ZN39_INTERNAL_9fdb68db_4_k_cu_a3ed53c1_57124cuda3std3__48in_placeE)
_ZN39_INTERNAL_9fdb68db_4_k_cu_a3ed53c1_57124cuda3std3__48in_placeE:
	.zero		1
	.type		_ZN39_INTERNAL_9fdb68db_4_k_cu_a3ed53c1_57124cuda3std6ranges3__45__cpo9iter_moveE,@object
	.size		_ZN39_INTERNAL_9fdb68db_4_k_cu_a3ed53c1_57124cuda3std6ranges3__45__cpo9iter_moveE,(_ZN39_INTERNAL_9fdb68db_4_k_cu_a3ed53c1_57124cuda3std3__45__cpo5beginE - _ZN39_INTERNAL_9fdb68db_4_k_cu_a3ed53c1_57124cuda3std6ranges3__45__cpo9iter_moveE)
_ZN39_INTERNAL_9fdb68db_4_k_cu_a3ed53c1_57124cuda3std6ranges3__45__cpo9iter_moveE:
	.zero		1
	.type		_ZN39_INTERNAL_9fdb68db_4_k_cu_a3ed53c1_57124cuda3std3__45__cpo5beginE,@object
	.size		_ZN39_INTERNAL_9fdb68db_4_k_cu_a3ed53c1_57124cuda3std3__45__cpo5beginE,(_ZN39_INTERNAL_9fdb68db_4_k_cu_a3ed53c1_57124cuda3std3__441_GLOBAL__N__9fdb68db_4_k_cu_a3ed53c1_57126ignoreE - _ZN39_INTERNAL_9fdb68db_4_k_cu_a3ed53c1_57124cuda3std3__45__cpo5beginE)
_ZN39_INTERNAL_9fdb68db_4_k_cu_a3ed53c1_57124cuda3std3__45__cpo5beginE:
	.zero		1
	.type		_ZN39_INTERNAL_9fdb68db_4_k_cu_a3ed53c1_57124cuda3std3__441_GLOBAL__N__9fdb68db_4_k_cu_a3ed53c1_57126ignoreE,@object
	.size		_ZN39_INTERNAL_9fdb68db_4_k_cu_a3ed53c1_57124cuda3std3__441_GLOBAL__N__9fdb68db_4_k_cu_a3ed53c1_57126ignoreE,(_ZN39_INTERNAL_9fdb68db_4_k_cu_a3ed53c1_57124cute7productE - _ZN39_INTERNAL_9fdb68db_4_k_cu_a3ed53c1_57124cuda3std3__441_GLOBAL__N__9fdb68db_4_k_cu_a3ed53c1_57126ignoreE)
_ZN39_INTERNAL_9fdb68db_4_k_cu_a3ed53c1_57124cuda3std3__441_GLOBAL__N__9fdb68db_4_k_cu_a3ed53c1_57126ignoreE:
	.zero		1
	.type		_ZN39_INTERNAL_9fdb68db_4_k_cu_a3ed53c1_57124cute7productE,@object
	.size		_ZN39_INTERNAL_9fdb68db_4_k_cu_a3ed53c1_57124cute7productE,(_ZN39_INTERNAL_9fdb68db_4_k_cu_a3ed53c1_57124cuda3std3__45__cpo3endE - _ZN39_INTERNAL_9fdb68db_4_k_cu_a3ed53c1_57124cute7productE)
_ZN39_INTERNAL_9fdb68db_4_k_cu_a3ed53c1_57124cute7productE:
	.zero		1
	.type		_ZN39_INTERNAL_9fdb68db_4_k_cu_a3ed53c1_57124cuda3std3__45__cpo3endE,@object
	.size		_ZN39_INTERNAL_9fdb68db_4_k_cu_a3ed53c1_57124cuda3std3__45__cpo3endE,(_ZN39_INTERNAL_9fdb68db_4_k_cu_a3ed53c1_57124cuda3std3__419piecewise_constructE - _ZN39_INTERNAL_9fdb68db_4_k_cu_a3ed53c1_57124cuda3std3__45__cpo3endE)
_ZN39_INTERNAL_9fdb68db_4_k_cu_a3ed53c1_57124cuda3std3__45__cpo3endE:
	.zero		1
	.type		_ZN39_INTERNAL_9fdb68db_4_k_cu_a3ed53c1_57124cuda3std3__419piecewise_constructE,@object
	.size		_ZN39_INTERNAL_9fdb68db_4_k_cu_a3ed53c1_57124cuda3std3__419piecewise_constructE,(_ZN39_INTERNAL_9fdb68db_4_k_cu_a3ed53c1_57124cuda3std3__45__cpo4cendE - _ZN39_INTERNAL_9fdb68db_4_k_cu_a3ed53c1_57124cuda3std3__419piecewise_constructE)
_ZN39_INTERNAL_9fdb68db_4_k_cu_a3ed53c1_57124cuda3std3__419piecewise_constructE:
	.zero		1
	.type		_ZN39_INTERNAL_9fdb68db_4_k_cu_a3ed53c1_57124cuda3std3__45__cpo4cendE,@object
	.size		_ZN39_INTERNAL_9fdb68db_4_k_cu_a3ed53c1_57124cuda3std3__45__cpo4cendE,(_ZN39_INTERNAL_9fdb68db_4_k_cu_a3ed53c1_57124cuda3std6ranges3__45__cpo4swapE - _ZN39_INTERNAL_9fdb68db_4_k_cu_a3ed53c1_57124cuda3std3__45__cpo4cendE)
_ZN39_INTERNAL_9fdb68db_4_k_cu_a3ed53c1_57124cuda3std3__45__cpo4cendE:
	.zero		1
	.type		_ZN39_INTERNAL_9fdb68db_4_k_cu_a3ed53c1_57124cuda3std6ranges3__45__cpo4swapE,@object
	.size		_ZN39_INTERNAL_9fdb68db_4_k_cu_a3ed53c1_57124cuda3std6ranges3__45__cpo4swapE,(.L_7 - _ZN39_INTERNAL_9fdb68db_4_k_cu_a3ed53c1_57124cuda3std6ranges3__45__cpo4swapE)
_ZN39_INTERNAL_9fdb68db_4_k_cu_a3ed53c1_57124cuda3std6ranges3__45__cpo4swapE:
	.zero		1
.L_7:


//--------------------- .nv.constant0._ZN7cutlass13device_kernelINS_4gemm6kernel13GemmUniversalIN4cute5tupleIJiiiiEEENS1_10collective13CollectiveMmaINS1_37MainloopSm90TmaGmmaWarpSpecializedFP8ILi100ENS5_IJNS4_1CILi1EEESB_SB_EEENS1_32KernelTmaWarpSpecializedPingpongEEENS5_IJNSA_ILi64EEENSA_ILi8EEENSA_ILi32EEEEEENS_12float_e4m3_tENS5_IJlSB_lEEESJ_SK_NS4_8TiledMMAINS4_8MMA_AtomIJNS4_4SM904GMMA29MMA_64x8x32_F32E4M3E4M3_SS_TNILNSO_7ScaleInE1ELSQ_1EEEEEENS4_6LayoutISC_NS5_IJNSA_ILi0EEESU_SU_EEEEENS5_IJNS4_10UnderscoreESX_SX_EEEEENS4_13SM90_TMA_LOADENS4_14ComposedLayoutINS4_7SwizzleILi1ELi4ELi3EEENS4_18smem_ptr_flag_bitsILi8EEENST_INS5_IJSG_SH_EEENS5_IJSH_SB_EEEEEEEvNS4_8identityES10_S19_vS1A_EENS_8epilogue10collective6detail29Sm90TmaWarpSpecializedAdapterINS1D_15DefaultEpilogueISJ_SK_SK_NS1C_6thread17LinearCombinationISJ_Li1EffLNS1H_9ScaleType4KindE0ELNS_15FloatRoundStyleE2ESJ_EENS1_15EpilogueDefaultEEEEEvvEEEEvNT_6ParamsE --------------------------
	.section	.nv.constant0._ZN7cutlass13device_kernelINS_4gemm6kernel13GemmUniversalIN4cute5tupleIJiiiiEEENS1_10collective13CollectiveMmaINS1_37MainloopSm90TmaGmmaWarpSpecializedFP8ILi100ENS5_IJNS4_1CILi1EEESB_SB_EEENS1_32KernelTmaWarpSpecializedPingpongEEENS5_IJNSA_ILi64EEENSA_ILi8EEENSA_ILi32EEEEEENS_12float_e4m3_tENS5_IJlSB_lEEESJ_SK_NS4_8TiledMMAINS4_8MMA_AtomIJNS4_4SM904GMMA29MMA_64x8x32_F32E4M3E4M3_SS_TNILNSO_7ScaleInE1ELSQ_1EEEEEENS4_6LayoutISC_NS5_IJNSA_ILi0EEESU_SU_EEEEENS5_IJNS4_10UnderscoreESX_SX_EEEEENS4_13SM90_TMA_LOADENS4_14ComposedLayoutINS4_7SwizzleILi1ELi4ELi3EEENS4_18smem_ptr_flag_bitsILi8EEENST_INS5_IJSG_SH_EEENS5_IJSH_SB_EEEEEEEvNS4_8identityES10_S19_vS1A_EENS_8epilogue10collective6detail29Sm90TmaWarpSpecializedAdapterINS1D_15DefaultEpilogueISJ_SK_SK_NS1C_6thread17LinearCombinationISJ_Li1EffLNS1H_9ScaleType4KindE0ELNS_15FloatRoundStyleE2ESJ_EENS1_15EpilogueDefaultEEEEEvvEEEEvNT_6ParamsE,"a",@progbits
	.sectionflags	@""
	.align	4
.nv.constant0._ZN7cutlass13device_kernelINS_4gemm6kernel13GemmUniversalIN4cute5tupleIJiiiiEEENS1_10collective13CollectiveMmaINS1_37MainloopSm90TmaGmmaWarpSpecializedFP8ILi100ENS5_IJNS4_1CILi1EEESB_SB_EEENS1_32KernelTmaWarpSpecializedPingpongEEENS5_IJNSA_ILi64EEENSA_ILi8EEENSA_ILi32EEEEEENS_12float_e4m3_tENS5_IJlSB_lEEESJ_SK_NS4_8TiledMMAINS4_8MMA_AtomIJNS4_4SM904GMMA29MMA_64x8x32_F32E4M3E4M3_SS_TNILNSO_7ScaleInE1ELSQ_1EEEEEENS4_6LayoutISC_NS5_IJNSA_ILi0EEESU_SU_EEEEENS5_IJNS4_10UnderscoreESX_SX_EEEEENS4_13SM90_TMA_LOADENS4_14ComposedLayoutINS4_7SwizzleILi1ELi4ELi3EEENS4_18smem_ptr_flag_bitsILi8EEENST_INS5_IJSG_SH_EEENS5_IJSH_SB_EEEEEEEvNS4_8identityES10_S19_vS1A_EENS_8epilogue10collective6detail29Sm90TmaWarpSpecializedAdapterINS1D_15DefaultEpilogueISJ_SK_SK_NS1C_6thread17LinearCombinationISJ_Li1EffLNS1H_9ScaleType4KindE0ELNS_15FloatRoundStyleE2ESJ_EENS1_15EpilogueDefaultEEEEEvvEEEEvNT_6ParamsE:
	.zero		1664


//--------------------- SYMBOLS --------------------------

	.type		.nv.reservedSmem.offset0,@object
	.size		.nv.reservedSmem.offset0,0x4
